	.target	sm_90a

	.elftype	@"ET_EXEC"


//--------------------- .note.nv.tkinfo           --------------------------
	.section	.note.nv.tkinfo,"",@"SHT_NOTE"
	.sectionflags	@"SHF_NOTE_NV_TKINFO"
	.tkinfo
        /*0018*/ 	.word	0x00000002
        /*0030*/ 	.string	""
        /*0030*/ 	.string	"ptxas"
        /*0030*/ 	.string	"Cuda compilation tools, release 13.0, V13.0.88"
        /*0030*/ 	.string	"Build cuda_13.0.r13.0/compiler.36424714_0"
        /*0030*/ 	.string	"-arch sm_90a -m 64 "



//--------------------- .note.nv.cuinfo           --------------------------
	.section	.note.nv.cuinfo,"",@"SHT_NOTE"
	.sectionflags	@"SHF_NOTE_NV_CUINFO"
        /*0018*/ 	.short	0x0002
        /*001a*/ 	.short	0x005a
        /*001c*/ 	.short	0x0082
	.zero		2


//--------------------- .nv.info                  --------------------------
	.section	.nv.info,"",@"SHT_CUDA_INFO"
	.align	4


	//----- nvinfo : EIATTR_REGCOUNT
	.align		4
        /*0000*/ 	.byte	0x04, 0x2f
        /*0002*/ 	.short	(.L_15 - .L_14)
	.align		4
.L_14:
        /*0004*/ 	.word	index@(_ZN7cutlass13device_kernelINS_4gemm6kernel13GemmUniversalIN4cute5tupleIJiiiiEEENS1_10collective13CollectiveMmaINS1_34MainloopSm90TmaGmmaWarpSpecializedILi3ENS5_IJNS4_1CILi2EEENSA_ILi1EEESC_EEENS1_32KernelTmaWarpSpecializedPingpongEEENS5_IJNSA_ILi64EEESG_SG_EEENS_10bfloat16_tENS5_IJlSC_lEEESI_SJ_NS4_8TiledMMAINS4_8MMA_AtomIJNS4_4SM904GMMA27MMA_64x64x16_F32BF16BF16_SSILNSN_5MajorE0ELSP_0ELNSN_7ScaleInE1ELSQ_1EEEEEENS4_6LayoutINS5_IJSC_SC_SC_EEENS5_IJNSA_ILi0EEESV_SV_EEEEENS5_IJNS4_10UnderscoreESY_SY_EEEEENS4_13SM90_TMA_LOADENS4_14ComposedLayoutINS4_7SwizzleILi3ELi4ELi3EEENS4_18smem_ptr_flag_bitsILi16EEENST_INS5_IJNSA_ILi8EEESG_EEENS5_IJSG_SC_EEEEEEEvNS4_8identityENS4_23SM90_TMA_LOAD_MULTICASTES1B_vS1C_EENS_8epilogue10collective6detail29Sm90TmaWarpSpecializedAdapterINS1G_15DefaultEpilogueISI_SJ_SJ_NS1F_6thread17LinearCombinationISI_Li1EffLNS1K_9ScaleType4KindE0ELNS_15FloatRoundStyleE2ESI_EENS1_15EpilogueDefaultEEEEEvvEEEEvNT_6ParamsE)
        /*0008*/ 	.word	0x000000a8


	//----- nvinfo : EIATTR_FRAME_SIZE
	.align		4
.L_15:
        /*000c*/ 	.byte	0x04, 0x11
        /*000e*/ 	.short	(.L_17 - .L_16)
	.align		4
.L_16:
        /*0010*/ 	.word	index@(_ZN7cutlass13device_kernelINS_4gemm6kernel13GemmUniversalIN4cute5tupleIJiiiiEEENS1_10collective13CollectiveMmaINS1_34MainloopSm90TmaGmmaWarpSpecializedILi3ENS5_IJNS4_1CILi2EEENSA_ILi1EEESC_EEENS1_32KernelTmaWarpSpecializedPingpongEEENS5_IJNSA_ILi64EEESG_SG_EEENS_10bfloat16_tENS5_IJlSC_lEEESI_SJ_NS4_8TiledMMAINS4_8MMA_AtomIJNS4_4SM904GMMA27MMA_64x64x16_F32BF16BF16_SSILNSN_5MajorE0ELSP_0ELNSN_7ScaleInE1ELSQ_1EEEEEENS4_6LayoutINS5_IJSC_SC_SC_EEENS5_IJNSA_ILi0EEESV_SV_EEEEENS5_IJNS4_10UnderscoreESY_SY_EEEEENS4_13SM90_TMA_LOADENS4_14ComposedLayoutINS4_7SwizzleILi3ELi4ELi3EEENS4_18smem_ptr_flag_bitsILi16EEENST_INS5_IJNSA_ILi8EEESG_EEENS5_IJSG_SC_EEEEEEEvNS4_8identityENS4_23SM90_TMA_LOAD_MULTICASTES1B_vS1C_EENS_8epilogue10collective6detail29Sm90TmaWarpSpecializedAdapterINS1G_15DefaultEpilogueISI_SJ_SJ_NS1F_6thread17LinearCombinationISI_Li1EffLNS1K_9ScaleType4KindE0ELNS_15FloatRoundStyleE2ESI_EENS1_15EpilogueDefaultEEEEEvvEEEEvNT_6ParamsE)
        /*0014*/ 	.word	0x00000008


	//----- nvinfo : EIATTR_MIN_STACK_SIZE
	.align		4
.L_17:
        /*0018*/ 	.byte	0x04, 0x12
        /*001a*/ 	.short	(.L_19 - .L_18)
	.align		4
.L_18:
        /*001c*/ 	.word	index@(_ZN7cutlass13device_kernelINS_4gemm6kernel13GemmUniversalIN4cute5tupleIJiiiiEEENS1_10collective13CollectiveMmaINS1_34MainloopSm90TmaGmmaWarpSpecializedILi3ENS5_IJNS4_1CILi2EEENSA_ILi1EEESC_EEENS1_32KernelTmaWarpSpecializedPingpongEEENS5_IJNSA_ILi64EEESG_SG_EEENS_10bfloat16_tENS5_IJlSC_lEEESI_SJ_NS4_8TiledMMAINS4_8MMA_AtomIJNS4_4SM904GMMA27MMA_64x64x16_F32BF16BF16_SSILNSN_5MajorE0ELSP_0ELNSN_7ScaleInE1ELSQ_1EEEEEENS4_6LayoutINS5_IJSC_SC_SC_EEENS5_IJNSA_ILi0EEESV_SV_EEEEENS5_IJNS4_10UnderscoreESY_SY_EEEEENS4_13SM90_TMA_LOADENS4_14ComposedLayoutINS4_7SwizzleILi3ELi4ELi3EEENS4_18smem_ptr_flag_bitsILi16EEENST_INS5_IJNSA_ILi8EEESG_EEENS5_IJSG_SC_EEEEEEEvNS4_8identityENS4_23SM90_TMA_LOAD_MULTICASTES1B_vS1C_EENS_8epilogue10collective6detail29Sm90TmaWarpSpecializedAdapterINS1G_15DefaultEpilogueISI_SJ_SJ_NS1F_6thread17LinearCombinationISI_Li1EffLNS1K_9ScaleType4KindE0ELNS_15FloatRoundStyleE2ESI_EENS1_15EpilogueDefaultEEEEEvvEEEEvNT_6ParamsE)
        /*0020*/ 	.word	0x00000008
.L_19:


//--------------------- .nv.compat                --------------------------
	.section	.nv.compat,"",@"SHT_CUDA_COMPAT_INFO"
	.align	4
        /*0000*/ 	.byte	0x02, 0x09, 0x01, 0x00, 0x02, 0x02, 0x04, 0x00, 0x02, 0x05, 0x05, 0x00, 0x03, 0x07, 0x01, 0x01
        /*0010*/ 	.byte	0x02, 0x03, 0x01, 0x00, 0x02, 0x06, 0x01, 0x00, 0x04, 0x0b, 0x08, 0x00, 0x00, 0x00, 0x00, 0x00
        /*0020*/ 	.byte	0x00, 0x00, 0x00, 0x00


//--------------------- .nv.info._ZN7cutlass13device_kernelINS_4gemm6kernel13GemmUniversalIN4cute5tupleIJiiiiEEENS1_10collective13CollectiveMmaINS1_34MainloopSm90TmaGmmaWarpSpecializedILi3ENS5_IJNS4_1CILi2EEENSA_ILi1EEESC_EEENS1_32KernelTmaWarpSpecializedPingpongEEENS5_IJNSA_ILi64EEESG_SG_EEENS_10bfloat16_tENS5_IJlSC_lEEESI_SJ_NS4_8TiledMMAINS4_8MMA_AtomIJNS4_4SM904GMMA27MMA_64x64x16_F32BF16BF16_SSILNSN_5MajorE0ELSP_0ELNSN_7ScaleInE1ELSQ_1EEEEEENS4_6LayoutINS5_IJSC_SC_SC_EEENS5_IJNSA_ILi0EEESV_SV_EEEEENS5_IJNS4_10UnderscoreESY_SY_EEEEENS4_13SM90_TMA_LOADENS4_14ComposedLayoutINS4_7SwizzleILi3ELi4ELi3EEENS4_18smem_ptr_flag_bitsILi16EEENST_INS5_IJNSA_ILi8EEESG_EEENS5_IJSG_SC_EEEEEEEvNS4_8identityENS4_23SM90_TMA_LOAD_MULTICASTES1B_vS1C_EENS_8epilogue10collective6detail29Sm90TmaWarpSpecializedAdapterINS1G_15DefaultEpilogueISI_SJ_SJ_NS1F_6thread17LinearCombinationISI_Li1EffLNS1K_9ScaleType4KindE0ELNS_15FloatRoundStyleE2ESI_EENS1_15EpilogueDefaultEEEEEvvEEEEvNT_6ParamsE --------------------------
	.section	.nv.info._ZN7cutlass13device_kernelINS_4gemm6kernel13GemmUniversalIN4cute5tupleIJiiiiEEENS1_10collective13CollectiveMmaINS1_34MainloopSm90TmaGmmaWarpSpecializedILi3ENS5_IJNS4_1CILi2EEENSA_ILi1EEESC_EEENS1_32KernelTmaWarpSpecializedPingpongEEENS5_IJNSA_ILi64EEESG_SG_EEENS_10bfloat16_tENS5_IJlSC_lEEESI_SJ_NS4_8TiledMMAINS4_8MMA_AtomIJNS4_4SM904GMMA27MMA_64x64x16_F32BF16BF16_SSILNSN_5MajorE0ELSP_0ELNSN_7ScaleInE1ELSQ_1EEEEEENS4_6LayoutINS5_IJSC_SC_SC_EEENS5_IJNSA_ILi0EEESV_SV_EEEEENS5_IJNS4_10UnderscoreESY_SY_EEEEENS4_13SM90_TMA_LOADENS4_14ComposedLayoutINS4_7SwizzleILi3ELi4ELi3EEENS4_18smem_ptr_flag_bitsILi16EEENST_INS5_IJNSA_ILi8EEESG_EEENS5_IJSG_SC_EEEEEEEvNS4_8identityENS4_23SM90_TMA_LOAD_MULTICASTES1B_vS1C_EENS_8epilogue10collective6detail29Sm90TmaWarpSpecializedAdapterINS1G_15DefaultEpilogueISI_SJ_SJ_NS1F_6thread17LinearCombinationISI_Li1EffLNS1K_9ScaleType4KindE0ELNS_15FloatRoundStyleE2ESI_EENS1_15EpilogueDefaultEEEEEvvEEEEvNT_6ParamsE,"",@"SHT_CUDA_INFO"
	.sectionflags	@""
	.align	4


	//----- nvinfo : EIATTR_CUDA_API_VERSION
	.align		4
        /*0000*/ 	.byte	0x04, 0x37
        /*0002*/ 	.short	(.L_21 - .L_20)
.L_20:
        /*0004*/ 	.word	0x00000082


	//----- nvinfo : EIATTR_KPARAM_INFO
	.align		4
.L_21:
        /*0008*/ 	.byte	0x04, 0x17
        /*000a*/ 	.short	(.L_23 - .L_22)
.L_22:
        /*000c*/ 	.word	0x00000000
        /*0010*/ 	.short	0x0000
        /*0012*/ 	.short	0x0070
        /*0014*/ 	.byte	0x00, 0xf0, 0x01, 0x10


	//----- nvinfo : EIATTR_SPARSE_MMA_MASK
	.align		4
.L_23:
        /*0018*/ 	.byte	0x03, 0x50
        /*001a*/ 	.short	0x0000


	//----- nvinfo : EIATTR_MAXREG_COUNT
	.align		4
        /*001c*/ 	.byte	0x03, 0x1b
        /*001e*/ 	.short	0x00a8


	//----- nvinfo : EIATTR_NUM_BARRIERS
	.align		4
        /*0020*/ 	.byte	0x02, 0x4c
        /*0022*/ 	.byte	0x01
	.zero		1


	//----- nvinfo : EIATTR_EXTERNS
	.align		4
        /*0024*/ 	.byte	0x04, 0x0f
        /*0026*/ 	.short	(.L_25 - .L_24)


	//   ....[0]....
	.align		4
.L_24:
        /*0028*/ 	.word	index@(__assertfail)


	//----- nvinfo : EIATTR_ANNOTATIONS
	.align		4
.L_25:
        /*002c*/ 	.byte	0x04, 0x55
        /*002e*/ 	.short	(.L_27 - .L_26)


	//   ....[0]....
.L_26:
        /*0030*/ 	.word	0x00000001
        /*0034*/ 	.byte	0x90, 0x0d, 0x00, 0x00, 0x01, 0x00, 0x00, 0x00, 0x80, 0x45, 0x00, 0x00, 0x01, 0x00, 0x00, 0x00
        /*0044*/ 	.byte	0x00, 0x52, 0x00, 0x00


	//----- nvinfo : EIATTR_MERCURY_ISA_VERSION
	.align		4
.L_27:
        /*0048*/ 	.byte	0x03, 0x5f
        /*004a*/ 	.short	0x0101


	//----- nvinfo : EIATTR_INT_WARP_WIDE_INSTR_OFFSETS
	.align		4
        /*004c*/ 	.byte	0x04, 0x31
        /*004e*/ 	.short	(.L_29 - .L_28)


	//   ....[0]....
.L_28:
        /*0050*/ 	.word	0x00000510


	//   ....[1]....
        /*0054*/ 	.word	0x00000540


	//   ....[2]....
        /*0058*/ 	.word	0x00000580


	//   ....[3]....
        /*005c*/ 	.word	0x000006b0


	//   ....[4]....
        /*0060*/ 	.word	0x000006c0


	//   ....[5]....
        /*0064*/ 	.word	0x000006d0


	//   ....[6]....
        /*0068*/ 	.word	0x00000770


	//   ....[7]....
        /*006c*/ 	.word	0x000007b0


	//   ....[8]....
        /*0070*/ 	.word	0x00002000


	//----- nvinfo : EIATTR_COOP_GROUP_MASK_REGIDS
	.align		4
.L_29:
        /*0074*/ 	.byte	0x04, 0x29
        /*0076*/ 	.short	(.L_31 - .L_30)


	//   ....[0]....
.L_30:
        /*0078*/ 	.word	0xffffffff


	//   ....[1]....
        /*007c*/ 	.word	0xffffffff


	//   ....[2]....
        /*0080*/ 	.word	0xffffffff


	//   ....[3]....
        /*0084*/ 	.word	0xffffffff


	//   ....[4]....
        /*0088*/ 	.word	0xffffffff


	//   ....[5]....
        /*008c*/ 	.word	0xffffffff


	//   ....[6]....
        /*0090*/ 	.word	0xffffffff


	//----- nvinfo : EIATTR_COOP_GROUP_INSTR_OFFSETS
	.align		4
.L_31:
        /*0094*/ 	.byte	0x04, 0x28
        /*0096*/ 	.short	(.L_33 - .L_32)


	//   ....[0]....
.L_32:
        /*0098*/ 	.word	0x00000070


	//   ....[1]....
        /*009c*/ 	.word	0x00000080


	//   ....[2]....
        /*00a0*/ 	.word	0x00000140


	//   ....[3]....
        /*00a4*/ 	.word	0x000002d0


	//   ....[4]....
        /*00a8*/ 	.word	0x00000310


	//   ....[5]....
        /*00ac*/ 	.word	0x000006f0


	//   ....[6]....
        /*00b0*/ 	.word	0x00000930


	//----- nvinfo : EIATTR_REG_RECONFIG
	.align		4
.L_33:
        /*00b4*/ 	.byte	0x01, 0x54
	.zero		2


	//----- nvinfo : EIATTR_SYSCALL_OFFSETS
	.align		4
        /*00b8*/ 	.byte	0x04, 0x46
        /*00ba*/ 	.short	(.L_35 - .L_34)


	//   ....[0]....
.L_34:
        /*00bc*/ 	.word	0x00001840


	//----- nvinfo : EIATTR_MBARRIER_INSTR_OFFSETS
	.align		4
.L_35:
        /*00c0*/ 	.byte	0x04, 0x39
        /*00c2*/ 	.short	(.L_37 - .L_36)


	//   ....[0]....
.L_36:
        /*00c4*/ 	.word	0x00000260
        /*00c8*/ 	.word	0x000000ff
        /*00cc*/ 	.word	0x00000000
        /*00d0*/ 	.short	0x0100
        /*00d2*/ 	.byte	0x08
	.zero		1


	//   ....[1]....
        /*00d4*/ 	.word	0x00000270
        /*00d8*/ 	.word	0x000000ff
        /*00dc*/ 	.word	0x00000018
        /*00e0*/ 	.short	0x0100
        /*00e2*/ 	.byte	0x08
	.zero		1


	//   ....[2]....
        /*00e4*/ 	.word	0x00000280
        /*00e8*/ 	.word	0x000000ff
        /*00ec*/ 	.word	0x00000008
        /*00f0*/ 	.short	0x0100
        /*00f2*/ 	.byte	0x08
	.zero		1


	//   ....[3]....
        /*00f4*/ 	.word	0x00000290
        /*00f8*/ 	.word	0x000000ff
        /*00fc*/ 	.word	0x00000020
        /*0100*/ 	.short	0x0100
        /*0102*/ 	.byte	0x08
	.zero		1


	//   ....[4]....
        /*0104*/ 	.word	0x000002a0
        /*0108*/ 	.word	0x000000ff
        /*010c*/ 	.word	0x00000010
        /*0110*/ 	.short	0x0100
        /*0112*/ 	.byte	0x08
	.zero		1


	//   ....[5]....
        /*0114*/ 	.word	0x000002b0
        /*0118*/ 	.word	0x000000ff
        /*011c*/ 	.word	0x00000028
        /*0120*/ 	.short	0x0100
        /*0122*/ 	.byte	0x08
	.zero		1


	//   ....[6]....
        /*0124*/ 	.word	0x000007e0
        /*0128*/ 	.word	0x000000ff
        /*012c*/ 	.word	0x00000060
        /*0130*/ 	.short	0x0100
        /*0132*/ 	.byte	0x08
	.zero		1


	//   ....[7]....
        /*0134*/ 	.word	0x00000870
        /*0138*/ 	.word	0x000000ff
        /*013c*/ 	.word	0x00000068
        /*0140*/ 	.short	0x0100
        /*0142*/ 	.byte	0x08
	.zero		1


	//   ....[8]....
        /*0144*/ 	.word	0x000008b0
        /*0148*/ 	.word	0x000000ff
        /*014c*/ 	.word	0x00000040
        /*0150*/ 	.short	0x0100
        /*0152*/ 	.byte	0x09
	.zero		1


	//   ....[9]....
        /*0154*/ 	.word	0x000008c0
        /*0158*/ 	.word	0x000000ff
        /*015c*/ 	.word	0x00000048
        /*0160*/ 	.short	0x0100
        /*0162*/ 	.byte	0x09
	.zero		1


	//   ....[10]....
        /*0164*/ 	.word	0x000008d0
        /*0168*/ 	.word	0x000000ff
        /*016c*/ 	.word	0x00000050
        /*0170*/ 	.short	0x0100
        /*0172*/ 	.byte	0x09
	.zero		1


	//   ....[11]....
        /*0174*/ 	.word	0x000008e0
        /*0178*/ 	.word	0x000000ff
        /*017c*/ 	.word	0x00000058
        /*0180*/ 	.short	0x0100
        /*0182*/ 	.byte	0x09
	.zero		1


	//   ....[12]....
        /*0184*/ 	.word	0x00001720
        /*0188*/ 	.word	0x0000003f
        /*018c*/ 	.word	0x00000000
        /*0190*/ 	.short	0x010a
        /*0192*/ 	.byte	0x2a
	.zero		1


	//   ....[13]....
        /*0194*/ 	.word	0x000018c0
        /*0198*/ 	.word	0x00000003
        /*019c*/ 	.word	0x00000000
        /*01a0*/ 	.short	0x010a
        /*01a2*/ 	.byte	0x3f
	.zero		1


	//   ....[14]....
        /*01a4*/ 	.word	0x00001900
        /*01a8*/ 	.word	0x00000003
        /*01ac*/ 	.word	0x00000000
        /*01b0*/ 	.short	0x010a
        /*01b2*/ 	.byte	0x3f
	.zero		1


	//   ....[15]....
        /*01b4*/ 	.word	0x00001c00
        /*01b8*/ 	.word	0x000000ff
        /*01bc*/ 	.word	0x00000000
        /*01c0*/ 	.short	0x010a
        /*01c2*/ 	.byte	0x04
	.zero		1


	//   ....[16]....
        /*01c4*/ 	.word	0x00001c40
        /*01c8*/ 	.word	0x000000ff
        /*01cc*/ 	.word	0x00000000
        /*01d0*/ 	.short	0x010a
        /*01d2*/ 	.byte	0x04
	.zero		1


	//   ....[17]....
        /*01d4*/ 	.word	0x00001ea0
        /*01d8*/ 	.word	0x00000005
        /*01dc*/ 	.word	0x00000000
        /*01e0*/ 	.short	0x0101
        /*01e2*/ 	.byte	0x3f
	.zero		1


	//   ....[18]....
        /*01e4*/ 	.word	0x00001fa0
        /*01e8*/ 	.word	0x00000040
        /*01ec*/ 	.word	0x00000000
        /*01f0*/ 	.short	0x0101
        /*01f2*/ 	.byte	0x2f
	.zero		1


	//   ....[19]....
        /*01f4*/ 	.word	0x000020a0
        /*01f8*/ 	.word	0x00000003
        /*01fc*/ 	.word	0x00000000
        /*0200*/ 	.short	0x0101
        /*0202*/ 	.byte	0x3f
	.zero		1


	//   ....[20]....
        /*0204*/ 	.word	0x00002160
        /*0208*/ 	.word	0x0000003f
        /*020c*/ 	.word	0x00000010
        /*0210*/ 	.short	0x010a
        /*0212*/ 	.byte	0x2a
	.zero		1


	//   ....[21]....
        /*0214*/ 	.word	0x000045a0
        /*0218*/ 	.word	0x00000042
        /*021c*/ 	.word	0x00000000
        /*0220*/ 	.short	0x0101
        /*0222*/ 	.byte	0x2f
	.zero		1


	//   ....[22]....
        /*0224*/ 	.word	0x00004f50
        /*0228*/ 	.word	0x0000000c
        /*022c*/ 	.word	0x00000018
        /*0230*/ 	.short	0x010a
        /*0232*/ 	.byte	0x3f
	.zero		1


	//   ....[23]....
        /*0234*/ 	.word	0x00005310
        /*0238*/ 	.word	0x00000004
        /*023c*/ 	.word	0x00000068
        /*0240*/ 	.short	0x0101
        /*0242*/ 	.byte	0x3f
	.zero		1


	//   ....[24]....
        /*0244*/ 	.word	0x00005aa0
        /*0248*/ 	.word	0x00000007
        /*024c*/ 	.word	0x00000000
        /*0250*/ 	.short	0x010a
        /*0252*/ 	.byte	0x3f
	.zero		1


	//   ....[25]....
        /*0254*/ 	.word	0x00005b20
        /*0258*/ 	.word	0x00000009
        /*025c*/ 	.word	0x00000000
        /*0260*/ 	.short	0x010a
        /*0262*/ 	.byte	0x3f
	.zero		1


	//   ....[26]....
        /*0264*/ 	.word	0x00005bb0
        /*0268*/ 	.word	0x00000003
        /*026c*/ 	.word	0x00000000
        /*0270*/ 	.short	0x010a
        /*0272*/ 	.byte	0x3f
	.zero		1


	//   ....[27]....
        /*0274*/ 	.word	0x00005c10
        /*0278*/ 	.word	0x00000041
        /*027c*/ 	.word	0x00000000
        /*0280*/ 	.short	0x010a
        /*0282*/ 	.byte	0x3f
	.zero		1


	//   ....[28]....
        /*0284*/ 	.word	0x00005c60
        /*0288*/ 	.word	0x00000003
        /*028c*/ 	.word	0x00000000
        /*0290*/ 	.short	0x010a
        /*0292*/ 	.byte	0x3f
	.zero		1


	//   ....[29]....
        /*0294*/ 	.word	0x00005cc0
        /*0298*/ 	.word	0x00000005
        /*029c*/ 	.word	0x00000000
        /*02a0*/ 	.short	0x010a
        /*02a2*/ 	.byte	0x3f
	.zero		1


	//   ....[30]....
        /*02a4*/ 	.word	0x00005d10
        /*02a8*/ 	.word	0x00000041
        /*02ac*/ 	.word	0x00000010
        /*02b0*/ 	.short	0x010a
        /*02b2*/ 	.byte	0x3f
	.zero		1


	//   ....[31]....
        /*02b4*/ 	.word	0x00005de0
        /*02b8*/ 	.word	0x0000000c
        /*02bc*/ 	.word	0x00000018
        /*02c0*/ 	.short	0x010a
        /*02c2*/ 	.byte	0x3f
	.zero		1


	//   ....[32]....
        /*02c4*/ 	.word	0x00005eb0
        /*02c8*/ 	.word	0x00000007
        /*02cc*/ 	.word	0x00000000
        /*02d0*/ 	.short	0x010a
        /*02d2*/ 	.byte	0x3f
	.zero		1


	//   ....[33]....
        /*02d4*/ 	.word	0x00005f00
        /*02d8*/ 	.word	0x00000009
        /*02dc*/ 	.word	0x00000000
        /*02e0*/ 	.short	0x010a
        /*02e2*/ 	.byte	0x3f
	.zero		1


	//----- nvinfo : EIATTR_NUM_MBARRIERS
	.align		4
.L_37:
        /*02e4*/ 	.byte	0x03, 0x38
        /*02e6*/ 	.short	0x000c


	//----- nvinfo : EIATTR_EXIT_INSTR_OFFSETS
	.align		4
        /*02e8*/ 	.byte	0x04, 0x1c
        /*02ea*/ 	.short	(.L_39 - .L_38)


	//   ....[0]....
.L_38:
        /*02ec*/ 	.word	0x000013d0


	//   ....[1]....
        /*02f0*/ 	.word	0x00001430


	//   ....[2]....
        /*02f4*/ 	.word	0x00004c30


	//   ....[3]....
        /*02f8*/ 	.word	0x00004c60


	//   ....[4]....
        /*02fc*/ 	.word	0x00005c00


	//----- nvinfo : EIATTR_MAX_THREADS
	.align		4
.L_39:
        /*0300*/ 	.byte	0x04, 0x05
        /*0302*/ 	.short	(.L_41 - .L_40)
.L_40:
        /*0304*/ 	.word	0x00000180
        /*0308*/ 	.word	0x00000001
        /*030c*/ 	.word	0x00000001


	//----- nvinfo : EIATTR_CRS_STACK_SIZE
	.align		4
.L_41:
        /*0310*/ 	.byte	0x04, 0x1e
        /*0312*/ 	.short	(.L_43 - .L_42)
.L_42:
        /*0314*/ 	.word	0x00000000


	//----- nvinfo : EIATTR_CBANK_PARAM_SIZE
	.align		4
.L_43:
        /*0318*/ 	.byte	0x03, 0x19
        /*031a*/ 	.short	0x0470


	//----- nvinfo : EIATTR_PARAM_CBANK
	.align		4
        /*031c*/ 	.byte	0x04, 0x0a
        /*031e*/ 	.short	(.L_45 - .L_44)
	.align		4
.L_44:
        /*0320*/ 	.word	index@(.nv.constant0._ZN7cutlass13device_kernelINS_4gemm6kernel13GemmUniversalIN4cute5tupleIJiiiiEEENS1_10collective13CollectiveMmaINS1_34MainloopSm90TmaGmmaWarpSpecializedILi3ENS5_IJNS4_1CILi2EEENSA_ILi1EEESC_EEENS1_32KernelTmaWarpSpecializedPingpongEEENS5_IJNSA_ILi64EEESG_SG_EEENS_10bfloat16_tENS5_IJlSC_lEEESI_SJ_NS4_8TiledMMAINS4_8MMA_AtomIJNS4_4SM904GMMA27MMA_64x64x16_F32BF16BF16_SSILNSN_5MajorE0ELSP_0ELNSN_7ScaleInE1ELSQ_1EEEEEENS4_6LayoutINS5_IJSC_SC_SC_EEENS5_IJNSA_ILi0EEESV_SV_EEEEENS5_IJNS4_10UnderscoreESY_SY_EEEEENS4_13SM90_TMA_LOADENS4_14ComposedLayoutINS4_7SwizzleILi3ELi4ELi3EEENS4_18smem_ptr_flag_bitsILi16EEENST_INS5_IJNSA_ILi8EEESG_EEENS5_IJSG_SC_EEEEEEEvNS4_8identityENS4_23SM90_TMA_LOAD_MULTICASTES1B_vS1C_EENS_8epilogue10collective6detail29Sm90TmaWarpSpecializedAdapterINS1G_15DefaultEpilogueISI_SJ_SJ_NS1F_6thread17LinearCombinationISI_Li1EffLNS1K_9ScaleType4KindE0ELNS_15FloatRoundStyleE2ESI_EENS1_15EpilogueDefaultEEEEEvvEEEEvNT_6ParamsE)
        /*0324*/ 	.short	0x0210
        /*0326*/ 	.short	0x0470


	//----- nvinfo : EIATTR_SW_WAR
	.align		4
.L_45:
        /*0328*/ 	.byte	0x04, 0x36
        /*032a*/ 	.short	(.L_47 - .L_46)
.L_46:
        /*032c*/ 	.word	0x00000008
.L_47:


//--------------------- .nv.callgraph             --------------------------
	.section	.nv.callgraph,"",@"SHT_CUDA_CALLGRAPH"
	.align	4
	.sectionentsize	8
	.align		4
        /*0000*/ 	.word	0x00000000
	.align		4
        /*0004*/ 	.word	0xffffffff
	.align		4
        /*0008*/ 	.word	index@(_ZN7cutlass13device_kernelINS_4gemm6kernel13GemmUniversalIN4cute5tupleIJiiiiEEENS1_10collective13CollectiveMmaINS1_34MainloopSm90TmaGmmaWarpSpecializedILi3ENS5_IJNS4_1CILi2EEENSA_ILi1EEESC_EEENS1_32KernelTmaWarpSpecializedPingpongEEENS5_IJNSA_ILi64EEESG_SG_EEENS_10bfloat16_tENS5_IJlSC_lEEESI_SJ_NS4_8TiledMMAINS4_8MMA_AtomIJNS4_4SM904GMMA27MMA_64x64x16_F32BF16BF16_SSILNSN_5MajorE0ELSP_0ELNSN_7ScaleInE1ELSQ_1EEEEEENS4_6LayoutINS5_IJSC_SC_SC_EEENS5_IJNSA_ILi0EEESV_SV_EEEEENS5_IJNS4_10UnderscoreESY_SY_EEEEENS4_13SM90_TMA_LOADENS4_14ComposedLayoutINS4_7SwizzleILi3ELi4ELi3EEENS4_18smem_ptr_flag_bitsILi16EEENST_INS5_IJNSA_ILi8EEESG_EEENS5_IJSG_SC_EEEEEEEvNS4_8identityENS4_23SM90_TMA_LOAD_MULTICASTES1B_vS1C_EENS_8epilogue10collective6detail29Sm90TmaWarpSpecializedAdapterINS1G_15DefaultEpilogueISI_SJ_SJ_NS1F_6thread17LinearCombinationISI_Li1EffLNS1K_9ScaleType4KindE0ELNS_15FloatRoundStyleE2ESI_EENS1_15EpilogueDefaultEEEEEvvEEEEvNT_6ParamsE)
	.align		4
        /*000c*/ 	.word	index@(__assertfail)
	.align		4
        /*0010*/ 	.word	0x00000000
	.align		4
        /*0014*/ 	.word	0xfffffffe
	.align		4
        /*0018*/ 	.word	0x00000000
	.align		4
        /*001c*/ 	.word	0xfffffffd
	.align		4
        /*0020*/ 	.word	0x00000000
	.align		4
        /*0024*/ 	.word	0xfffffffc


//--------------------- .nv.constant4             --------------------------
	.section	.nv.constant4,"a",@progbits
	.align	8
	.align		8
.nv.constant4:
        /*0000*/ 	.dword	__assertfail
	.align		8
        /*0008*/ 	.dword	__unnamed_1
	.align		8
        /*0010*/ 	.dword	_ZN39_INTERNAL_e14af129_4_k_cu_04a678a9_35334cuda3std3__45__cpo5beginE
	.align		8
        /*0018*/ 	.dword	_ZN39_INTERNAL_e14af129_4_k_cu_04a678a9_35334cuda3std3__45__cpo3endE
	.align		8
        /*0020*/ 	.dword	_ZN39_INTERNAL_e14af129_4_k_cu_04a678a9_35334cuda3std3__45__cpo6cbeginE
	.align		8
        /*0028*/ 	.dword	_ZN39_INTERNAL_e14af129_4_k_cu_04a678a9_35334cuda3std3__45__cpo4cendE
	.align		8
        /*0030*/ 	.dword	_ZN39_INTERNAL_e14af129_4_k_cu_04a678a9_35334cuda3std3__441_GLOBAL__N__e14af129_4_k_cu_04a678a9_35336ignoreE
	.align		8
        /*0038*/ 	.dword	_ZN39_INTERNAL_e14af129_4_k_cu_04a678a9_35334cuda3std3__419piecewise_constructE
	.align		8
        /*0040*/ 	.dword	_ZN39_INTERNAL_e14af129_4_k_cu_04a678a9_35334cuda3std3__48in_placeE
	.align		8
        /*0048*/ 	.dword	_ZN39_INTERNAL_e14af129_4_k_cu_04a678a9_35334cuda3std6ranges3__45__cpo4swapE
	.align		8
        /*0050*/ 	.dword	_ZN39_INTERNAL_e14af129_4_k_cu_04a678a9_35334cuda3std6ranges3__45__cpo9iter_moveE
	.align		8
        /*0058*/ 	.dword	_ZN39_INTERNAL_e14af129_4_k_cu_04a678a9_35334cute7productE
	.align		8
        /*0060*/ 	.dword	_ZN39_INTERNAL_e14af129_4_k_cu_04a678a9_35334cute1_E
	.align		8
        /*0068*/ 	.dword	$str$22
	.align		8
        /*0070*/ 	.dword	$str$23


//--------------------- .text._ZN7cutlass13device_kernelINS_4gemm6kernel13GemmUniversalIN4cute5tupleIJiiiiEEENS1_10collective13CollectiveMmaINS1_34MainloopSm90TmaGmmaWarpSpecializedILi3ENS5_IJNS4_1CILi2EEENSA_ILi1EEESC_EEENS1_32KernelTmaWarpSpecializedPingpongEEENS5_IJNSA_ILi64EEESG_SG_EEENS_10bfloat16_tENS5_IJlSC_lEEESI_SJ_NS4_8TiledMMAINS4_8MMA_AtomIJNS4_4SM904GMMA27MMA_64x64x16_F32BF16BF16_SSILNSN_5MajorE0ELSP_0ELNSN_7ScaleInE1ELSQ_1EEEEEENS4_6LayoutINS5_IJSC_SC_SC_EEENS5_IJNSA_ILi0EEESV_SV_EEEEENS5_IJNS4_10UnderscoreESY_SY_EEEEENS4_13SM90_TMA_LOADENS4_14ComposedLayoutINS4_7SwizzleILi3ELi4ELi3EEENS4_18smem_ptr_flag_bitsILi16EEENST_INS5_IJNSA_ILi8EEESG_EEENS5_IJSG_SC_EEEEEEEvNS4_8identityENS4_23SM90_TMA_LOAD_MULTICASTES1B_vS1C_EENS_8epilogue10collective6detail29Sm90TmaWarpSpecializedAdapterINS1G_15DefaultEpilogueISI_SJ_SJ_NS1F_6thread17LinearCombinationISI_Li1EffLNS1K_9ScaleType4KindE0ELNS_15FloatRoundStyleE2ESI_EENS1_15EpilogueDefaultEEEEEvvEEEEvNT_6ParamsE --------------------------
	.section	.text._ZN7cutlass13device_kernelINS_4gemm6kernel13GemmUniversalIN4cute5tupleIJiiiiEEENS1_10collective13CollectiveMmaINS1_34MainloopSm90TmaGmmaWarpSpecializedILi3ENS5_IJNS4_1CILi2EEENSA_ILi1EEESC_EEENS1_32KernelTmaWarpSpecializedPingpongEEENS5_IJNSA_ILi64EEESG_SG_EEENS_10bfloat16_tENS5_IJlSC_lEEESI_SJ_NS4_8TiledMMAINS4_8MMA_AtomIJNS4_4SM904GMMA27MMA_64x64x16_F32BF16BF16_SSILNSN_5MajorE0ELSP_0ELNSN_7ScaleInE1ELSQ_1EEEEEENS4_6LayoutINS5_IJSC_SC_SC_EEENS5_IJNSA_ILi0EEESV_SV_EEEEENS5_IJNS4_10UnderscoreESY_SY_EEEEENS4_13SM90_TMA_LOADENS4_14ComposedLayoutINS4_7SwizzleILi3ELi4ELi3EEENS4_18smem_ptr_flag_bitsILi16EEENST_INS5_IJNSA_ILi8EEESG_EEENS5_IJSG_SC_EEEEEEEvNS4_8identityENS4_23SM90_TMA_LOAD_MULTICASTES1B_vS1C_EENS_8epilogue10collective6detail29Sm90TmaWarpSpecializedAdapterINS1G_15DefaultEpilogueISI_SJ_SJ_NS1F_6thread17LinearCombinationISI_Li1EffLNS1K_9ScaleType4KindE0ELNS_15FloatRoundStyleE2ESI_EENS1_15EpilogueDefaultEEEEEvvEEEEvNT_6ParamsE,"ax",@progbits
	.align	128
.text._ZN7cutlass13device_kernelINS_4gemm6kernel13GemmUniversalIN4cute5tupleIJiiiiEEENS1_10collective13CollectiveMmaINS1_34MainloopSm90TmaGmmaWarpSpecializedILi3ENS5_IJNS4_1CILi2EEENSA_ILi1EEESC_EEENS1_32KernelTmaWarpSpecializedPingpongEEENS5_IJNSA_ILi64EEESG_SG_EEENS_10bfloat16_tENS5_IJlSC_lEEESI_SJ_NS4_8TiledMMAINS4_8MMA_AtomIJNS4_4SM904GMMA27MMA_64x64x16_F32BF16BF16_SSILNSN_5MajorE0ELSP_0ELNSN_7ScaleInE1ELSQ_1EEEEEENS4_6LayoutINS5_IJSC_SC_SC_EEENS5_IJNSA_ILi0EEESV_SV_EEEEENS5_IJNS4_10UnderscoreESY_SY_EEEEENS4_13SM90_TMA_LOADENS4_14ComposedLayoutINS4_7SwizzleILi3ELi4ELi3EEENS4_18smem_ptr_flag_bitsILi16EEENST_INS5_IJNSA_ILi8EEESG_EEENS5_IJSG_SC_EEEEEEEvNS4_8identityENS4_23SM90_TMA_LOAD_MULTICASTES1B_vS1C_EENS_8epilogue10collective6detail29Sm90TmaWarpSpecializedAdapterINS1G_15DefaultEpilogueISI_SJ_SJ_NS1F_6thread17LinearCombinationISI_Li1EffLNS1K_9ScaleType4KindE0ELNS_15FloatRoundStyleE2ESI_EENS1_15EpilogueDefaultEEEEEvvEEEEvNT_6ParamsE:
        .type           _ZN7cutlass13device_kernelINS_4gemm6kernel13GemmUniversalIN4cute5tupleIJiiiiEEENS1_10collective13CollectiveMmaINS1_34MainloopSm90TmaGmmaWarpSpecializedILi3ENS5_IJNS4_1CILi2EEENSA_ILi1EEESC_EEENS1_32KernelTmaWarpSpecializedPingpongEEENS5_IJNSA_ILi64EEESG_SG_EEENS_10bfloat16_tENS5_IJlSC_lEEESI_SJ_NS4_8TiledMMAINS4_8MMA_AtomIJNS4_4SM904GMMA27MMA_64x64x16_F32BF16BF16_SSILNSN_5MajorE0ELSP_0ELNSN_7ScaleInE1ELSQ_1EEEEEENS4_6LayoutINS5_IJSC_SC_SC_EEENS5_IJNSA_ILi0EEESV_SV_EEEEENS5_IJNS4_10UnderscoreESY_SY_EEEEENS4_13SM90_TMA_LOADENS4_14ComposedLayoutINS4_7SwizzleILi3ELi4ELi3EEENS4_18smem_ptr_flag_bitsILi16EEENST_INS5_IJNSA_ILi8EEESG_EEENS5_IJSG_SC_EEEEEEEvNS4_8identityENS4_23SM90_TMA_LOAD_MULTICASTES1B_vS1C_EENS_8epilogue10collective6detail29Sm90TmaWarpSpecializedAdapterINS1G_15DefaultEpilogueISI_SJ_SJ_NS1F_6thread17LinearCombinationISI_Li1EffLNS1K_9ScaleType4KindE0ELNS_15FloatRoundStyleE2ESI_EENS1_15EpilogueDefaultEEEEEvvEEEEvNT_6ParamsE,@function
        .size           _ZN7cutlass13device_kernelINS_4gemm6kernel13GemmUniversalIN4cute5tupleIJiiiiEEENS1_10collective13CollectiveMmaINS1_34MainloopSm90TmaGmmaWarpSpecializedILi3ENS5_IJNS4_1CILi2EEENSA_ILi1EEESC_EEENS1_32KernelTmaWarpSpecializedPingpongEEENS5_IJNSA_ILi64EEESG_SG_EEENS_10bfloat16_tENS5_IJlSC_lEEESI_SJ_NS4_8TiledMMAINS4_8MMA_AtomIJNS4_4SM904GMMA27MMA_64x64x16_F32BF16BF16_SSILNSN_5MajorE0ELSP_0ELNSN_7ScaleInE1ELSQ_1EEEEEENS4_6LayoutINS5_IJSC_SC_SC_EEENS5_IJNSA_ILi0EEESV_SV_EEEEENS5_IJNS4_10UnderscoreESY_SY_EEEEENS4_13SM90_TMA_LOADENS4_14ComposedLayoutINS4_7SwizzleILi3ELi4ELi3EEENS4_18smem_ptr_flag_bitsILi16EEENST_INS5_IJNSA_ILi8EEESG_EEENS5_IJSG_SC_EEEEEEEvNS4_8identityENS4_23SM90_TMA_LOAD_MULTICASTES1B_vS1C_EENS_8epilogue10collective6detail29Sm90TmaWarpSpecializedAdapterINS1G_15DefaultEpilogueISI_SJ_SJ_NS1F_6thread17LinearCombinationISI_Li1EffLNS1K_9ScaleType4KindE0ELNS_15FloatRoundStyleE2ESI_EENS1_15EpilogueDefaultEEEEEvvEEEEvNT_6ParamsE,(.L_x_135 - _ZN7cutlass13device_kernelINS_4gemm6kernel13GemmUniversalIN4cute5tupleIJiiiiEEENS1_10collective13CollectiveMmaINS1_34MainloopSm90TmaGmmaWarpSpecializedILi3ENS5_IJNS4_1CILi2EEENSA_ILi1EEESC_EEENS1_32KernelTmaWarpSpecializedPingpongEEENS5_IJNSA_ILi64EEESG_SG_EEENS_10bfloat16_tENS5_IJlSC_lEEESI_SJ_NS4_8TiledMMAINS4_8MMA_AtomIJNS4_4SM904GMMA27MMA_64x64x16_F32BF16BF16_SSILNSN_5MajorE0ELSP_0ELNSN_7ScaleInE1ELSQ_1EEEEEENS4_6LayoutINS5_IJSC_SC_SC_EEENS5_IJNSA_ILi0EEESV_SV_EEEEENS5_IJNS4_10UnderscoreESY_SY_EEEEENS4_13SM90_TMA_LOADENS4_14ComposedLayoutINS4_7SwizzleILi3ELi4ELi3EEENS4_18smem_ptr_flag_bitsILi16EEENST_INS5_IJNSA_ILi8EEESG_EEENS5_IJSG_SC_EEEEEEEvNS4_8identityENS4_23SM90_TMA_LOAD_MULTICASTES1B_vS1C_EENS_8epilogue10collective6detail29Sm90TmaWarpSpecializedAdapterINS1G_15DefaultEpilogueISI_SJ_SJ_NS1F_6thread17LinearCombinationISI_Li1EffLNS1K_9ScaleType4KindE0ELNS_15FloatRoundStyleE2ESI_EENS1_15EpilogueDefaultEEEEEvvEEEEvNT_6ParamsE)
        .other          _ZN7cutlass13device_kernelINS_4gemm6kernel13GemmUniversalIN4cute5tupleIJiiiiEEENS1_10collective13CollectiveMmaINS1_34MainloopSm90TmaGmmaWarpSpecializedILi3ENS5_IJNS4_1CILi2EEENSA_ILi1EEESC_EEENS1_32KernelTmaWarpSpecializedPingpongEEENS5_IJNSA_ILi64EEESG_SG_EEENS_10bfloat16_tENS5_IJlSC_lEEESI_SJ_NS4_8TiledMMAINS4_8MMA_AtomIJNS4_4SM904GMMA27MMA_64x64x16_F32BF16BF16_SSILNSN_5MajorE0ELSP_0ELNSN_7ScaleInE1ELSQ_1EEEEEENS4_6LayoutINS5_IJSC_SC_SC_EEENS5_IJNSA_ILi0EEESV_SV_EEEEENS5_IJNS4_10UnderscoreESY_SY_EEEEENS4_13SM90_TMA_LOADENS4_14ComposedLayoutINS4_7SwizzleILi3ELi4ELi3EEENS4_18smem_ptr_flag_bitsILi16EEENST_INS5_IJNSA_ILi8EEESG_EEENS5_IJSG_SC_EEEEEEEvNS4_8identityENS4_23SM90_TMA_LOAD_MULTICASTES1B_vS1C_EENS_8epilogue10collective6detail29Sm90TmaWarpSpecializedAdapterINS1G_15DefaultEpilogueISI_SJ_SJ_NS1F_6thread17LinearCombinationISI_Li1EffLNS1K_9ScaleType4KindE0ELNS_15FloatRoundStyleE2ESI_EENS1_15EpilogueDefaultEEEEEvvEEEEvNT_6ParamsE,@"STO_CUDA_ENTRY STV_DEFAULT"
_ZN7cutlass13device_kernelINS_4gemm6kernel13GemmUniversalIN4cute5tupleIJiiiiEEENS1_10collective13CollectiveMmaINS1_34MainloopSm90TmaGmmaWarpSpecializedILi3ENS5_IJNS4_1CILi2EEENSA_ILi1EEESC_EEENS1_32KernelTmaWarpSpecializedPingpongEEENS5_IJNSA_ILi64EEESG_SG_EEENS_10bfloat16_tENS5_IJlSC_lEEESI_SJ_NS4_8TiledMMAINS4_8MMA_AtomIJNS4_4SM904GMMA27MMA_64x64x16_F32BF16BF16_SSILNSN_5MajorE0ELSP_0ELNSN_7ScaleInE1ELSQ_1EEEEEENS4_6LayoutINS5_IJSC_SC_SC_EEENS5_IJNSA_ILi0EEESV_SV_EEEEENS5_IJNS4_10UnderscoreESY_SY_EEEEENS4_13SM90_TMA_LOADENS4_14ComposedLayoutINS4_7SwizzleILi3ELi4ELi3EEENS4_18smem_ptr_flag_bitsILi16EEENST_INS5_IJNSA_ILi8EEESG_EEENS5_IJSG_SC_EEEEEEEvNS4_8identityENS4_23SM90_TMA_LOAD_MULTICASTES1B_vS1C_EENS_8epilogue10collective6detail29Sm90TmaWarpSpecializedAdapterINS1G_15DefaultEpilogueISI_SJ_SJ_NS1F_6thread17LinearCombinationISI_Li1EffLNS1K_9ScaleType4KindE0ELNS_15FloatRoundStyleE2ESI_EENS1_15EpilogueDefaultEEEEEvvEEEEvNT_6ParamsE:
[----:B------:R-:W0:Y:S02]  /*0000*/  LDC R1, c[0x0][0x28] ;  /* 0x00000a00ff017b82 */ /* 0x000e240000000800 */
[----:B0-----:R-:W-:Y:S01]  /*0010*/  VIADD R1, R1, 0xfffffff8 ;  /* 0xfffffff801017836 */ /* 0x001fe20000000000 */
[----:B------:R-:W0:Y:S01]  /*0020*/  S2R R4, SR_TID.X ;  /* 0x0000000000047919 */ /* 0x000e220000002100 */
[----:B------:R-:W-:Y:S01]  /*0030*/  ELECT P0, URZ, PT ;  /* 0x00000000003f782f */ /* 0x000fe20003800000 */
[----:B------:R-:W-:Y:S01]  /*0040*/  BSSY B0, `(.L_x_0) ;  /* 0x000000f000007945 */ /* 0x000fe20003800000 */
[--C-:B0-----:R-:W-:Y:S02]  /*0050*/  SHF.R.U32.HI R2, RZ, 0x5, R4.reuse ;  /* 0x00000005ff027819 */ /* 0x101fe40000011604 */
[----:B------:R-:W-:-:S03]  /*0060*/  SHF.R.U32.HI R7, RZ, 0x7, R4 ;  /* 0x00000007ff077819 */ /* 0x000fc60000011604 */
[----:B------:R-:W0:Y:S04]  /*0070*/  SHFL.IDX PT, R5, R2, RZ, 0x1f ;  /* 0x00001fff02057589 */ /* 0x000e2800000e0000 */
[----:B------:R1:W2:Y:S01]  /*0080*/  SHFL.IDX PT, R10, R7, RZ, 0x1f ;  /* 0x00001fff070a7589 */ /* 0x0002a200000e0000 */
[----:B0-----:R-:W-:-:S13]  /*0090*/  ISETP.NE.OR P0, PT, R5, RZ, !P0 ;  /* 0x000000ff0500720c */ /* 0x001fda0004705670 */
[----:B-12---:R-:W-:Y:S05]  /*00a0*/  @P0 BRA `(.L_x_1) ;  /* 0x0000000000200947 */ /* 0x006fea0003800000 */
[----:B------:R-:W-:Y:S02]  /*00b0*/  ULDC.64 UR4, c[0x0][0x198] ;  /* 0x0000660000047ab9 */ /* 0x000fe40000000a00 */
[----:B------:R-:W-:Y:S02]  /*00c0*/  UIADD3 UR6, UP0, UR4, 0xf0, URZ ;  /* 0x000000f004067890 */ /* 0x000fe4000ff1e03f */
[----:B------:R-:W-:Y:S02]  /*00d0*/  UIADD3 UR4, UP1, UR4, 0x1f0, URZ ;  /* 0x000001f004047890 */ /* 0x000fe4000ff3e03f */
[----:B------:R-:W-:Y:S02]  /*00e0*/  UIADD3.X UR7, URZ, UR5, URZ, UP0, !UPT ;  /* 0x000000053f077290 */ /* 0x000fe400087fe43f */
[----:B------:R-:W-:-:S07]  /*00f0*/  UIADD3.X UR5, URZ, UR5, URZ, UP1, !UPT ;  /* 0x000000053f057290 */ /* 0x000fce0008ffe43f */
[----:B------:R0:W-:Y:S02]  /*0100*/  UTMACCTL.PF [UR6] ;  /* 0x00000000060079b9 */ /* 0x0001e40008040000 */
[----:B------:R0:W-:Y:S02]  /*0110*/  UTMACCTL.PF [UR4] ;  /* 0x00000000040079b9 */ /* 0x0001e40008040000 */
[----:B0-----:R-:W-:Y:S01]  /*0120*/  NOP ;  /* 0x0000000000007918 */ /* 0x001fe20000000000 */
.L_x_1:
[----:B------:R-:W-:Y:S05]  /*0130*/  BSYNC B0 ;  /* 0x0000000000007941 */ /* 0x000fea0003800000 */
.L_x_0:
[----:B------:R-:W0:Y:S01]  /*0140*/  SHFL.IDX PT, R8, R2, RZ, 0x1f ;  /* 0x00001fff02087589 */ /* 0x000e2200000e0000 */
[----:B------:R-:W-:-:S04]  /*0150*/  SHF.R.S32.HI R3, RZ, 0x1f, R4 ;  /* 0x0000001fff037819 */ /* 0x000fc80000011404 */
[----:B------:R-:W-:Y:S02]  /*0160*/  LEA.HI R3, R3, R4, RZ, 0x7 ;  /* 0x0000000403037211 */ /* 0x000fe400078f38ff */
[----:B0-----:R-:W-:-:S13]  /*0170*/  ISETP.NE.AND P0, PT, R8, RZ, PT ;  /* 0x000000ff0800720c */ /* 0x001fda0003f05270 */
[----:B------:R-:W-:Y:S05]  /*0180*/  @P0 BRA `(.L_x_2) ;  /* 0x0000000000500947 */ /* 0x000fea0003800000 */
[----:B------:R-:W0:Y:S01]  /*0190*/  S2UR UR8, SR_CgaCtaId ;  /* 0x00000000000879c3 */ /* 0x000e220000008800 */
[----:B------:R-:W-:Y:S01]  /*01a0*/  UMOV UR4, 0x400 ;  /* 0x0000040000047882 */ /* 0x000fe20000000000 */
[----:B------:R-:W-:Y:S01]  /*01b0*/  UMOV UR5, 0x1 ;  /* 0x0000000100057882 */ /* 0x000fe20000000000 */
[----:B------:R-:W-:Y:S01]  /*01c0*/  UMOV UR6, 0x2 ;  /* 0x0000000200067882 */ /* 0x000fe20000000000 */
[----:B------:R-:W-:Y:S01]  /*01d0*/  ELECT P0, URZ, PT ;  /* 0x00000000003f782f */ /* 0x000fe20003800000 */
[----:B------:R-:W-:-:S04]  /*01e0*/  UIADD3 UR6, -UR6, 0x100000, URZ ;  /* 0x0010000006067890 */ /* 0x000fc8000fffe13f */
[----:B------:R-:W-:Y:S02]  /*01f0*/  USHF.L.U32 UR7, UR6, 0xb, URZ ;  /* 0x0000000b06077899 */ /* 0x000fe4000800063f */
[----:B------:R-:W-:Y:S02]  /*0200*/  USHF.L.U32 UR6, UR6, 0x1, URZ ;  /* 0x0000000106067899 */ /* 0x000fe4000800063f */
[----:B0-----:R-:W-:Y:S02]  /*0210*/  ULEA UR8, UR8, UR4, 0x18 ;  /* 0x0000000408087291 */ /* 0x001fe4000f8ec03f */
[----:B------:R-:W-:-:S04]  /*0220*/  UIADD3 UR4, -UR5, 0x100000, URZ ;  /* 0x0010000005047890 */ /* 0x000fc8000fffe13f */
[----:B------:R-:W-:Y:S02]  /*0230*/  USHF.L.U32 UR5, UR4, 0xb, URZ ;  /* 0x0000000b04057899 */ /* 0x000fe4000800063f */
[----:B------:R-:W-:Y:S01]  /*0240*/  USHF.L.U32 UR4, UR4, 0x1, URZ ;  /* 0x0000000104047899 */ /* 0x000fe2000800063f */
[----:B------:R-:W0:Y:S11]  /*0250*/  FENCE.VIEW.ASYNC.S ;  /* 0x00000000000073c6 */ /* 0x000e360000000000 */
[----:B0-----:R0:W1:Y:S01]  /*0260*/  SYNCS.EXCH.64 URZ, [UR8], UR4 ;  /* 0x00000004083f75b2 */ /* 0x0010620008000100 */
[----:B------:R0:W2:Y:S01]  /*0270*/  SYNCS.EXCH.64 URZ, [UR8+0x18], UR6 ;  /* 0x00001806083f75b2 */ /* 0x0000a20008000100 */
[----:B------:R0:W3:Y:S01]  /*0280*/  SYNCS.EXCH.64 URZ, [UR8+0x8], UR4 ;  /* 0x00000804083f75b2 */ /* 0x0000e20008000100 */
[----:B------:R0:W4:Y:S01]  /*0290*/  SYNCS.EXCH.64 URZ, [UR8+0x20], UR6 ;  /* 0x00002006083f75b2 */ /* 0x0001220008000100 */
[----:B------:R0:W0:Y:S01]  /*02a0*/  SYNCS.EXCH.64 URZ, [UR8+0x10], UR4 ;  /* 0x00001004083f75b2 */ /* 0x0000220008000100 */
[----:B------:R0:W0:Y:S01]  /*02b0*/  SYNCS.EXCH.64 URZ, [UR8+0x28], UR6 ;  /* 0x00002806083f75b2 */ /* 0x0000220008000100 */
[----:B------:R-:W-:Y:S01]  /*02c0*/  NOP ;  /* 0x0000000000007918 */ /* 0x000fe20000000000 */
.L_x_2:
[----:B------:R-:W5:Y:S01]  /*02d0*/  SHFL.IDX PT, R13, R2, RZ, 0x1f ;  /* 0x00001fff020d7589 */ /* 0x000f6200000e0000 */
[----:B------:R-:W1:Y:S01]  /*02e0*/  S2UR UR12, SR_CTAID.X ;  /* 0x00000000000c79c3 */ /* 0x000e620000002500 */
[----:B------:R-:W-:Y:S02]  /*02f0*/  LOP3.LUT R3, R3, 0xffffff80, RZ, 0xc0, !PT ;  /* 0xffffff8003037812 */ /* 0x000fe400078ec0ff */
[----:B------:R-:W-:Y:S01]  /*0300*/  ELECT P0, URZ, PT ;  /* 0x00000000003f782f */ /* 0x000fe20003800000 */
[----:B------:R2:W3:Y:S01]  /*0310*/  SHFL.IDX PT, R12, R2, RZ, 0x1f ;  /* 0x00001fff020c7589 */ /* 0x0004e200000e0000 */
[----:B------:R-:W-:Y:S01]  /*0320*/  ELECT P1, URZ, PT ;  /* 0x00000000003f782f */ /* 0x000fe20003820000 */
[----:B------:R-:W-:Y:S01]  /*0330*/  NOP ;  /* 0x0000000000007918 */ /* 0x000fe20000000000 */
[----:B------:R-:W-:Y:S01]  /*0340*/  IMAD.IADD R3, R4, 0x1, -R3 ;  /* 0x0000000104037824 */ /* 0x000fe200078e0a03 */
[----:B------:R-:W4:Y:S01]  /*0350*/  S2R R6, SR_CTAID.Y ;  /* 0x0000000000067919 */ /* 0x000f220000002600 */
[----:B0-----:R-:W-:Y:S01]  /*0360*/  ULDC UR4, c[0x0][0x150] ;  /* 0x0000540000047ab9 */ /* 0x001fe20000000800 */
[----:B------:R-:W0:Y:S01]  /*0370*/  LDC R14, c[0x0][0x144] ;  /* 0x00005100ff0e7b82 */ /* 0x000e220000000800 */
[----:B------:R-:W-:Y:S01]  /*0380*/  UMOV UR11, 0x80 ;  /* 0x00000080000b7882 */ /* 0x000fe20000000000 */
[----:B------:R-:W-:Y:S01]  /*0390*/  SHF.R.S32.HI R0, RZ, 0x1f, R3 ;  /* 0x0000001fff007819 */ /* 0x000fe20000011403 */
[----:B------:R-:W-:Y:S01]  /*03a0*/  NOP ;  /* 0x0000000000007918 */ /* 0x000fe20000000000 */
[C---:B------:R-:W-:Y:S01]  /*03b0*/  VIADD R35, R10.reuse, 0xffffffff ;  /* 0xffffffff0a237836 */ /* 0x040fe20000000000 */
[----:B------:R-:W-:Y:S01]  /*03c0*/  ISETP.NE.AND P4, PT, R10, RZ, PT ;  /* 0x000000ff0a00720c */ /* 0x000fe20003f85270 */
[----:B------:R-:W-:Y:S01]  /*03d0*/  IMAD.MOV.U32 R57, RZ, RZ, 0x1 ;  /* 0x00000001ff397424 */ /* 0x000fe200078e00ff */
[----:B------:R-:W-:Y:S01]  /*03e0*/  LEA.HI R9, R0, R3, RZ, 0x3 ;  /* 0x0000000300097211 */ /* 0x000fe200078f18ff */
[----:B------:R-:W0:Y:S01]  /*03f0*/  LDC R15, c[0x0][0x140] ;  /* 0x00005000ff0f7b82 */ /* 0x000e220000000800 */
[----:B------:R-:W-:-:S02]  /*0400*/  ISETP.GE.U32.AND P6, PT, R35, 0x2, PT ;  /* 0x000000022300780c */ /* 0x000fc40003fc6070 */
[--C-:B------:R-:W-:Y:S02]  /*0410*/  SHF.R.S32.HI R11, RZ, 0x3, R9.reuse ;  /* 0x00000003ff0b7819 */ /* 0x100fe40000011409 */
[----:B--2---:R-:W-:Y:S02]  /*0420*/  SHF.R.S32.HI R2, RZ, 0x1f, R9 ;  /* 0x0000001fff027819 */ /* 0x004fe40000011409 */
[----:B------:R-:W-:Y:S01]  /*0430*/  SHF.R.S32.HI R9, RZ, 0x1f, R8 ;  /* 0x0000001fff097819 */ /* 0x000fe20000011408 */
[----:B------:R-:W2:Y:S01]  /*0440*/  LDC R25, c[0x0][0x148] ;  /* 0x00005200ff197b82 */ /* 0x000ea20000000800 */
[----:B-----5:R-:W-:Y:S02]  /*0450*/  ISETP.NE.OR P0, PT, R13, RZ, !P0 ;  /* 0x000000ff0d00720c */ /* 0x020fe40004705670 */
[----:B-1----:R-:W-:Y:S02]  /*0460*/  I2FP.F32.U32 R13, UR12 ;  /* 0x0000000c000d7c45 */ /* 0x002fe40008201000 */
[----:B------:R-:W-:-:S02]  /*0470*/  LEA.HI R2, R2, R11, RZ, 0x2 ;  /* 0x0000000b02027211 */ /* 0x000fc400078f10ff */
[----:B------:R-:W-:Y:S01]  /*0480*/  LEA.HI R9, R9, R8, RZ, 0x2 ;  /* 0x0000000809097211 */ /* 0x000fe200078f10ff */
[----:B------:R-:W-:Y:S01]  /*0490*/  FMUL R13, R13, UR4 ;  /* 0x000000040d0d7c20 */ /* 0x000fe20008400000 */
[----:B---3--:R-:W-:Y:S01]  /*04a0*/  ISETP.NE.OR P1, PT, R12, RZ, !P1 ;  /* 0x000000ff0c00720c */ /* 0x008fe20004f25670 */
[----:B------:R-:W-:Y:S01]  /*04b0*/  ULDC UR4, c[0x0][0x154] ;  /* 0x0000550000047ab9 */ /* 0x000fe20000000800 */
[----:B------:R-:W-:Y:S02]  /*04c0*/  LOP3.LUT R12, R2, 0xfffffffc, RZ, 0xc0, !PT ;  /* 0xfffffffc020c7812 */ /* 0x000fe400078ec0ff */
[----:B------:R-:W-:Y:S01]  /*04d0*/  LOP3.LUT R9, R9, 0x3ffffffc, RZ, 0xc0, !PT ;  /* 0x3ffffffc09097812 */ /* 0x000fe200078ec0ff */
[----:B------:R-:W1:Y:S01]  /*04e0*/  F2I.U32.TRUNC.NTZ R13, R13 ;  /* 0x0000000d000d7305 */ /* 0x000e62000020f000 */
[----:B------:R-:W-:Y:S01]  /*04f0*/  SHF.R.S32.HI R2, RZ, 0x1f, R5 ;  /* 0x0000001fff027819 */ /* 0x000fe20000011405 */
[----:B------:R-:W-:Y:S01]  /*0500*/  IMAD.IADD R12, R11, 0x1, -R12 ;  /* 0x000000010b0c7824 */ /* 0x000fe200078e0a0c */
[----:B------:R-:W-:Y:S01]  /*0510*/  VOTEU.ALL UP1, P0 ;  /* 0x00000000003f7886 */ /* 0x000fe20000020000 */
[----:B------:R-:W-:Y:S01]  /*0520*/  IMAD.IADD R9, R8, 0x1, -R9 ;  /* 0x0000000108097824 */ /* 0x000fe200078e0a09 */
[----:B------:R-:W-:Y:S01]  /*0530*/  LEA.HI R2, R2, R5, RZ, 0x2 ;  /* 0x0000000502027211 */ /* 0x000fe200078f10ff */
[----:B------:R-:W-:Y:S01]  /*0540*/  VOTEU.ALL UP0, P0 ;  /* 0x00000000003f7886 */ /* 0x000fe20000000000 */
[----:B----4-:R-:W-:Y:S01]  /*0550*/  I2FP.F32.U32 R8, R6 ;  /* 0x0000000600087245 */ /* 0x010fe20000201000 */
[----:B------:R-:W-:Y:S01]  /*0560*/  IMAD R9, R9, 0x4, R12 ;  /* 0x0000000409097824 */ /* 0x000fe200078e020c */
[----:B------:R-:W-:Y:S01]  /*0570*/  LOP3.LUT R2, R2, 0xfffffffc, RZ, 0xc0, !PT ;  /* 0xfffffffc02027812 */ /* 0x000fe200078ec0ff */
[----:B------:R-:W-:Y:S01]  /*0580*/  VOTEU.ALL UP2, P1 ;  /* 0x00000000003f7886 */ /* 0x000fe20000840000 */
[----:B------:R-:W3:Y:S01]  /*0590*/  @!UP1 S2UR UR7, SR_CgaCtaId ;  /* 0x00000000000799c3 */ /* 0x000ee20000008800 */
[----:B------:R-:W-:Y:S01]  /*05a0*/  FMUL R8, R8, UR4 ;  /* 0x0000000408087c20 */ /* 0x000fe20008400000 */
[----:B------:R-:W-:Y:S01]  /*05b0*/  IMAD.SHL.U32 R56, R9, 0x4, RZ ;  /* 0x0000000409387824 */ /* 0x000fe200078e00ff */
[----:B------:R-:W-:Y:S01]  /*05c0*/  UMOV UR4, 0x20 ;  /* 0x0000002000047882 */ /* 0x000fe20000000000 */
[----:B------:R-:W-:Y:S01]  /*05d0*/  IMAD.IADD R5, R5, 0x1, -R2 ;  /* 0x0000000105057824 */ /* 0x000fe200078e0a02 */
[----:B------:R-:W-:Y:S01]  /*05e0*/  LEA.HI R2, R9, R9, RZ, 0x1 ;  /* 0x0000000909027211 */ /* 0x000fe200078f08ff */
[----:B-1----:R-:W-:Y:S01]  /*05f0*/  IMAD.MOV R13, RZ, RZ, -R13 ;  /* 0x000000ffff0d7224 */ /* 0x002fe200078e0a0d */
[----:B------:R-:W1:Y:S01]  /*0600*/  F2I.U32.TRUNC.NTZ R8, R8 ;  /* 0x0000000800087305 */ /* 0x000e62000020f000 */
[----:B------:R-:W4:Y:S01]  /*0610*/  @!UP2 S2UR UR10, SR_CgaCtaId ;  /* 0x00000000000aa9c3 */ /* 0x000f220000008800 */
[----:B------:R-:W-:Y:S01]  /*0620*/  LOP3.LUT R2, R2, 0xfffffffe, RZ, 0xc0, !PT ;  /* 0xfffffffe02027812 */ /* 0x000fe200078ec0ff */
[----:B0-----:R-:W-:Y:S01]  /*0630*/  IMAD R21, R14, R13, UR12 ;  /* 0x0000000c0e157e24 */ /* 0x001fe2000f8e020d */
[----:B------:R-:W-:Y:S01]  /*0640*/  @!UP1 UMOV UR6, 0x400 ;  /* 0x0000040000069882 */ /* 0x000fe20000000000 */
[----:B------:R-:W-:-:S04]  /*0650*/  @!UP1 UIADD3 UR4, -UR4, 0x100000, URZ ;  /* 0x0010000004049890 */ /* 0x000fc8000fffe13f */
[----:B------:R-:W-:Y:S02]  /*0660*/  @!UP1 USHF.L.U32 UR5, UR4, 0xb, URZ ;  /* 0x0000000b04059899 */ /* 0x000fe4000800063f */
[----:B------:R-:W-:Y:S01]  /*0670*/  @!UP1 USHF.L.U32 UR4, UR4, 0x1, URZ ;  /* 0x0000000104049899 */ /* 0x000fe2000800063f */
[C---:B------:R-:W-:Y:S01]  /*0680*/  LOP3.LUT R56, R9.reuse, 0xc, R56, 0x78, !PT ;  /* 0x0000000c09387812 */ /* 0x040fe200078e7838 */
[----:B------:R-:W-:Y:S01]  /*0690*/  IMAD.IADD R2, R9, 0x1, -R2 ;  /* 0x0000000109027824 */ /* 0x000fe200078e0a02 */
[----:B------:R-:W-:Y:S01]  /*06a0*/  @!UP2 UMOV UR9, 0x400 ;  /* 0x000004000009a882 */ /* 0x000fe20000000000 */
[----:B------:R-:W-:Y:S01]  /*06b0*/  VOTEU.ALL UP3, P1 ;  /* 0x00000000003f7886 */ /* 0x000fe20000860000 */
[----:B------:R-:W-:Y:S01]  /*06c0*/  VOTEU.ALL UP4, P1 ;  /* 0x00000000003f7886 */ /* 0x000fe20000880000 */
[----:B------:R-:W-:Y:S01]  /*06d0*/  VOTEU.ALL UP5, P1 ;  /* 0x00000000003f7886 */ /* 0x000fe200008a0000 */
[----:B------:R-:W-:Y:S01]  /*06e0*/  ISETP.NE.AND P3, PT, R2, R21, PT ;  /* 0x000000150200720c */ /* 0x000fe20003f65270 */
[----:B------:R0:W0:Y:S01]  /*06f0*/  SHFL.IDX PT, R14, R7, RZ, 0x1f ;  /* 0x00001fff070e7589 */ /* 0x00002200000e0000 */
[----:B------:R-:W-:Y:S01]  /*0700*/  ISETP.EQ.U32.AND P2, PT, R15, 0x1, PT ;  /* 0x000000010f00780c */ /* 0x000fe20003f42070 */
[----:B-1----:R-:W-:Y:S01]  /*0710*/  IMAD.MOV R20, RZ, RZ, -R8 ;  /* 0x000000ffff147224 */ /* 0x002fe200078e0a08 */
[----:B---3--:R-:W-:-:S02]  /*0720*/  @!UP1 ULEA UR8, UR7, UR6, 0x18 ;  /* 0x0000000607089291 */ /* 0x008fc4000f8ec03f */
[----:B------:R-:W-:-:S04]  /*0730*/  @!UP2 UIADD3 UR6, -UR11, 0x100000, URZ ;  /* 0x001000000b06a890 */ /* 0x000fc8000fffe13f */
[----:B------:R-:W-:Y:S02]  /*0740*/  @!UP2 USHF.L.U32 UR7, UR6, 0xb, URZ ;  /* 0x0000000b0607a899 */ /* 0x000fe4000800063f */
[----:B------:R-:W-:Y:S01]  /*0750*/  @!UP2 USHF.L.U32 UR6, UR6, 0x1, URZ ;  /* 0x000000010606a899 */ /* 0x000fe2000800063f */
[----:B--2---:R-:W-:Y:S01]  /*0760*/  IMAD R9, R25, R20, R6 ;  /* 0x0000001419097224 */ /* 0x004fe200078e0206 */
[----:B------:R-:W-:Y:S01]  /*0770*/  VOTEU.ALL UP1, P0 ;  /* 0x00000000003f7886 */ /* 0x000fe20000020000 */
[----:B------:R-:W-:Y:S01]  /*0780*/  LOP3.LUT P0, RZ, R3, 0x7, RZ, 0xc0, !PT ;  /* 0x0000000703ff7812 */ /* 0x000fe2000780c0ff */
[----:B----4-:R-:W-:Y:S01]  /*0790*/  @!UP2 ULEA UR9, UR10, UR9, 0x18 ;  /* 0x000000090a09a291 */ /* 0x010fe2000f8ec03f */
[----:B------:R-:W-:Y:S01]  /*07a0*/  @P3 LEA.HI R2, R56, R56, RZ, 0x1 ;  /* 0x0000003838023211 */ /* 0x000fe200078f08ff */
[----:B------:R-:W-:Y:S01]  /*07b0*/  VOTEU.ALL UP2, P1 ;  /* 0x00000000003f7886 */ /* 0x000fe20000840000 */
[----:B------:R-:W-:Y:S01]  /*07c0*/  ISETP.NE.AND P1, PT, R5, 0x3, PT ;  /* 0x000000030500780c */ /* 0x000fe20003f25270 */
[----:B------:R-:W1:Y:S02]  /*07d0*/  FENCE.VIEW.ASYNC.S ;  /* 0x00000000000073c6 */ /* 0x000e640000000000 */
[----:B-1----:R1:W2:Y:S01]  /*07e0*/  @!UP0 SYNCS.EXCH.64 URZ, [UR8+0x60], UR4 ;  /* 0x00006004083f85b2 */ /* 0x0022a20008000100 */
[----:B------:R-:W-:-:S02]  /*07f0*/  @P3 SHF.R.S32.HI R2, RZ, 0x1, R2 ;  /* 0x00000001ff023819 */ /* 0x000fc40000011402 */
[----:B------:R-:W-:Y:S02]  /*0800*/  ISETP.EQ.OR P1, PT, R5, RZ, !P1 ;  /* 0x000000ff0500720c */ /* 0x000fe40004f22670 */
[----:B------:R-:W-:Y:S02]  /*0810*/  @P3 ISETP.NE.AND P5, PT, R2, R9, PT ;  /* 0x000000090200320c */ /* 0x000fe40003fa5270 */
[----:B------:R-:W-:Y:S02]  /*0820*/  ISETP.LT.U32.AND P0, PT, R56, 0x2, !P0 ;  /* 0x000000023800780c */ /* 0x000fe40004701070 */
[----:B------:R-:W-:Y:S02]  /*0830*/  ISETP.EQ.AND P1, PT, R10, RZ, P1 ;  /* 0x000000ff0a00720c */ /* 0x000fe40000f22270 */
[----:B------:R-:W-:Y:S02]  /*0840*/  SEL R2, RZ, 0x1, !P0 ;  /* 0x00000001ff027807 */ /* 0x000fe40004000000 */
[----:B------:R-:W-:-:S02]  /*0850*/  @P3 SEL R57, RZ, 0x1, P5 ;  /* 0x00000001ff393807 */ /* 0x000fc40002800000 */
[----:B------:R-:W-:Y:S01]  /*0860*/  SEL R16, RZ, 0x1, !P1 ;  /* 0x00000001ff107807 */ /* 0x000fe20004800000 */
[----:B------:R1:W3:Y:S01]  /*0870*/  @!UP1 SYNCS.EXCH.64 URZ, [UR8+0x68], UR4 ;  /* 0x00006804083f95b2 */ /* 0x0002e20008000100 */
[----:B------:R-:W-:Y:S01]  /*0880*/  NOP ;  /* 0x0000000000007918 */ /* 0x000fe20000000000 */
[----:B------:R-:W-:Y:S02]  /*0890*/  LOP3.LUT R57, R57, R2, RZ, 0xc0, !PT ;  /* 0x0000000239397212 */ /* 0x000fe400078ec0ff */
[----:B------:R-:W-:Y:S01]  /*08a0*/  SEL R16, R16, 0x2, P6 ;  /* 0x0000000210107807 */ /* 0x000fe20003000000 */
[----:B------:R1:W4:Y:S01]  /*08b0*/  @!UP2 SYNCS.EXCH.64 URZ, [UR9+0x40], UR6 ;  /* 0x00004006093fa5b2 */ /* 0x0003220008000100 */
[----:B------:R1:W0:Y:S01]  /*08c0*/  @!UP3 SYNCS.EXCH.64 URZ, [UR9+0x48], UR6 ;  /* 0x00004806093fb5b2 */ /* 0x0002220008000100 */
[----:B------:R1:W0:Y:S01]  /*08d0*/  @!UP4 SYNCS.EXCH.64 URZ, [UR9+0x50], UR6 ;  /* 0x00005006093fc5b2 */ /* 0x0002220008000100 */
[----:B------:R1:W0:Y:S01]  /*08e0*/  @!UP5 SYNCS.EXCH.64 URZ, [UR9+0x58], UR6 ;  /* 0x00005806093fd5b2 */ /* 0x0002220008000100 */
[----:B------:R-:W-:Y:S01]  /*08f0*/  NOP ;  /* 0x0000000000007918 */ /* 0x000fe20000000000 */
[----:B-12---:R-:W-:Y:S05]  /*0900*/  @!P2 BRA `(.L_x_3) ;  /* 0x000000000008a947 */ /* 0x006fea0003800000 */
[----:B0--34-:R-:W-:Y:S01]  /*0910*/  UCGABAR_ARV ;  /* 0x00000000000079c7 */ /* 0x019fe20008000000 */
[----:B------:R-:W-:Y:S05]  /*0920*/  BRA `(.L_x_4) ;  /* 0x0000000000047947 */ /* 0x000fea0003800000 */
.L_x_3:
[----:B0--34-:R-:W-:Y:S01]  /*0930*/  NOP ;  /* 0x0000000000007918 */ /* 0x019fe20000000000 */
.L_x_4:
[----:B------:R-:W-:Y:S01]  /*0940*/  ULDC.64 UR4, c[0x0][0x598] ;  /* 0x0001660000047ab9 */ /* 0x000fe20000000a00 */
[----:B------:R-:W-:Y:S01]  /*0950*/  ULDC.64 UR36, c[0x0][0x208] ;  /* 0x0000820000247ab9 */ /* 0x000fe20000000a00 */
[----:B------:R-:W-:-:S04]  /*0960*/  ISETP.NE.U32.AND P0, PT, RZ, UR4, PT ;  /* 0x00000004ff007c0c */ /* 0x000fc8000bf05070 */
[----:B------:R-:W-:-:S13]  /*0970*/  ISETP.NE.AND.EX P0, PT, RZ, UR5, PT, P0 ;  /* 0x00000005ff007c0c */ /* 0x000fda000bf05300 */
[----:B------:R-:W-:Y:S05]  /*0980*/  @!P0 BRA `(.L_x_5) ;  /* 0x00000000001c8947 */ /* 0x000fea0003800000 */
[----:B------:R-:W0:Y:S02]  /*0990*/  LDC.64 R8, c[0x0][0x598] ;  /* 0x00016600ff087b82 */ /* 0x000e240000000a00 */
[----:B0-----:R-:W2:Y:S02]  /*09a0*/  LDG.E.64 R8, desc[UR36][R8.64] ;  /* 0x0000002408087981 */ /* 0x001ea4000c1e1b00 */
[----:B--2---:R-:W-:-:S04]  /*09b0*/  ISETP.NE.U32.AND P0, PT, R8, RZ, PT ;  /* 0x000000ff0800720c */ /* 0x004fc80003f05070 */
[----:B------:R-:W-:-:S13]  /*09c0*/  ISETP.NE.AND.EX P0, PT, R9, RZ, PT, P0 ;  /* 0x000000ff0900720c */ /* 0x000fda0003f05300 */
[----:B------:R-:W-:Y:S05]  /*09d0*/  @!P0 BRA `(.L_x_5) ;  /* 0x0000000000088947 */ /* 0x000fea0003800000 */
[----:B------:R0:W5:Y:S01]  /*09e0*/  LD.E R58, desc[UR36][R8.64] ;  /* 0x00000024083a7980 */ /* 0x000162000c101900 */
[----:B------:R-:W-:Y:S05]  /*09f0*/  BRA `(.L_x_6) ;  /* 0x0000000000247947 */ /* 0x000fea0003800000 */
.L_x_5:
[----:B------:R-:W-:Y:S02]  /*0a00*/  ULDC.64 UR4, c[0x0][0x588] ;  /* 0x0001620000047ab9 */ /* 0x000fe40000000a00 */
[----:B------:R-:W-:-:S04]  /*0a10*/  ISETP.NE.U32.AND P0, PT, RZ, UR4, PT ;  /* 0x00000004ff007c0c */ /* 0x000fc8000bf05070 */
[----:B------:R-:W-:-:S13]  /*0a20*/  ISETP.NE.AND.EX P0, PT, RZ, UR5, PT, P0 ;  /* 0x00000005ff007c0c */ /* 0x000fda000bf05300 */
[----:B------:R-:W-:Y:S05]  /*0a30*/  @!P0 BRA `(.L_x_7) ;  /* 0x00000000000c8947 */ /* 0x000fea0003800000 */
[----:B------:R-:W0:Y:S02]  /*0a40*/  LDC.64 R58, c[0x0][0x588] ;  /* 0x00016200ff3a7b82 */ /* 0x000e240000000a00 */
[----:B0-----:R1:W5:Y:S01]  /*0a50*/  LDG.E R58, desc[UR36][R58.64] ;  /* 0x000000243a3a7981 */ /* 0x001362000c1e1900 */
[----:B------:R-:W-:Y:S05]  /*0a60*/  BRA `(.L_x_6) ;  /* 0x0000000000087947 */ /* 0x000fea0003800000 */
.L_x_7:
[----:B------:R-:W-:Y:S02]  /*0a70*/  ULDC UR4, c[0x0][0x580] ;  /* 0x0001600000047ab9 */ /* 0x000fe40000000800 */
[----:B------:R-:W-:-:S07]  /*0a80*/  IMAD.U32 R58, RZ, RZ, UR4 ;  /* 0x00000004ff3a7e24 */ /* 0x000fce000f8e00ff */
.L_x_6:
[----:B------:R-:W-:Y:S02]  /*0a90*/  ULDC.64 UR4, c[0x0][0x5a0] ;  /* 0x0001680000047ab9 */ /* 0x000fe40000000a00 */
[----:B------:R-:W-:-:S04]  /*0aa0*/  ISETP.NE.U32.AND P0, PT, RZ, UR4, PT ;  /* 0x00000004ff007c0c */ /* 0x000fc8000bf05070 */
[----:B------:R-:W-:-:S13]  /*0ab0*/  ISETP.NE.AND.EX P0, PT, RZ, UR5, PT, P0 ;  /* 0x00000005ff007c0c */ /* 0x000fda000bf05300 */
[----:B------:R-:W-:Y:S05]  /*0ac0*/  @!P0 BRA `(.L_x_8) ;  /* 0x00000000001c8947 */ /* 0x000fea0003800000 */
[----:B0-----:R-:W0:Y:S02]  /*0ad0*/  LDC.64 R8, c[0x0][0x5a0] ;  /* 0x00016800ff087b82 */ /* 0x001e240000000a00 */
[----:B0-----:R-:W2:Y:S02]  /*0ae0*/  LDG.E.64 R8, desc[UR36][R8.64] ;  /* 0x0000002408087981 */ /* 0x001ea4000c1e1b00 */
[----:B--2---:R-:W-:-:S04]  /*0af0*/  ISETP.NE.U32.AND P0, PT, R8, RZ, PT ;  /* 0x000000ff0800720c */ /* 0x004fc80003f05070 */
[----:B------:R-:W-:-:S13]  /*0b00*/  ISETP.NE.AND.EX P0, PT, R9, RZ, PT, P0 ;  /* 0x000000ff0900720c */ /* 0x000fda0003f05300 */
[----:B------:R-:W-:Y:S05]  /*0b10*/  @!P0 BRA `(.L_x_8) ;  /* 0x0000000000088947 */ /* 0x000fea0003800000 */
[----:B-1----:R0:W5:Y:S01]  /*0b20*/  LD.E R59, desc[UR36][R8.64] ;  /* 0x00000024083b7980 */ /* 0x002162000c101900 */
[----:B------:R-:W-:Y:S05]  /*0b30*/  BRA `(.L_x_9) ;  /* 0x0000000000247947 */ /* 0x000fea0003800000 */
.L_x_8:
[----:B------:R-:W-:Y:S02]  /*0b40*/  ULDC.64 UR4, c[0x0][0x590] ;  /* 0x0001640000047ab9 */ /* 0x000fe40000000a00 */
[----:B------:R-:W-:-:S04]  /*0b50*/  ISETP.NE.U32.AND P0, PT, RZ, UR4, PT ;  /* 0x00000004ff007c0c */ /* 0x000fc8000bf05070 */
[----:B------:R-:W-:-:S13]  /*0b60*/  ISETP.NE.AND.EX P0, PT, RZ, UR5, PT, P0 ;  /* 0x00000005ff007c0c */ /* 0x000fda000bf05300 */
[----:B------:R-:W-:Y:S05]  /*0b70*/  @!P0 BRA `(.L_x_10) ;  /* 0x00000000000c8947 */ /* 0x000fea0003800000 */
[----:B0-----:R-:W1:Y:S02]  /*0b80*/  LDC.64 R8, c[0x0][0x590] ;  /* 0x00016400ff087b82 */ /* 0x001e640000000a00 */
[----:B-1----:R1:W5:Y:S01]  /*0b90*/  LDG.E R59, desc[UR36][R8.64] ;  /* 0x00000024083b7981 */ /* 0x002362000c1e1900 */
[----:B------:R-:W-:Y:S05]  /*0ba0*/  BRA `(.L_x_9) ;  /* 0x0000000000087947 */ /* 0x000fea0003800000 */
.L_x_10:
[----:B------:R-:W-:Y:S02]  /*0bb0*/  ULDC UR4, c[0x0][0x584] ;  /* 0x0001610000047ab9 */ /* 0x000fe40000000800 */
[----:B-1----:R-:W-:-:S07]  /*0bc0*/  IMAD.U32 R59, RZ, RZ, UR4 ;  /* 0x00000004ff3b7e24 */ /* 0x002fce000f8e00ff */
.L_x_9:
[----:B------:R-:W2:Y:S01]  /*0bd0*/  LDC R2, c[0x0][0x65c] ;  /* 0x00019700ff027b82 */ /* 0x000ea20000000800 */
[----:B------:R-:W-:Y:S01]  /*0be0*/  ULDC UR6, c[0x0][0x28c] ;  /* 0x0000a30000067ab9 */ /* 0x000fe20000000800 */
[----:B------:R-:W-:Y:S01]  /*0bf0*/  ISETP.NE.AND P0, PT, R10, 0x2, PT ;  /* 0x000000020a00780c */ /* 0x000fe20003f05270 */
[----:B------:R-:W-:Y:S01]  /*0c00*/  UIADD3 UR6, UR6, 0x3f, URZ ;  /* 0x0000003f06067890 */ /* 0x000fe2000fffe03f */
[----:B01----:R-:W-:Y:S01]  /*0c10*/  IMAD.U32 R8, RZ, RZ, UR12 ;  /* 0x0000000cff087e24 */ /* 0x003fe2000f8e00ff */
[----:B------:R-:W-:Y:S01]  /*0c20*/  UMOV UR38, URZ ;  /* 0x0000003f00267c82 */ /* 0x000fe20008000000 */
[----:B------:R-:W-:Y:S01]  /*0c30*/  IMAD.MOV.U32 R9, RZ, RZ, RZ ;  /* 0x000000ffff097224 */ /* 0x000fe200078e00ff */
[----:B------:R-:W-:Y:S01]  /*0c40*/  USHF.R.S32.HI UR7, URZ, 0x1f, UR6 ;  /* 0x0000001f3f077899 */ /* 0x000fe20008011406 */
[----:B------:R-:W-:Y:S01]  /*0c50*/  UMOV UR39, URZ ;  /* 0x0000003f00277c82 */ /* 0x000fe20008000000 */
[----:B------:R-:W-:Y:S02]  /*0c60*/  ULDC.64 UR8, c[0x0][0x650] ;  /* 0x0001940000087ab9 */ /* 0x000fe40000000a00 */
[----:B------:R-:W-:-:S04]  /*0c70*/  ULEA.HI UR7, UR7, UR6, URZ, 0x6 ;  /* 0x0000000607077291 */ /* 0x000fc8000f8f303f */
[----:B------:R-:W-:Y:S01]  /*0c80*/  USHF.R.S32.HI UR40, URZ, 0x6, UR7 ;  /* 0x000000063f287899 */ /* 0x000fe20008011407 */
[----:B--2---:R-:W-:-:S13]  /*0c90*/  ISETP.NE.AND P1, PT, R2, 0x1, PT ;  /* 0x000000010200780c */ /* 0x004fda0003f25270 */
[----:B------:R-:W0:Y:S01]  /*0ca0*/  @P1 LDC R19, c[0x0][0x10] ;  /* 0x00000400ff131b82 */ /* 0x000e220000000800 */
[----:B------:R-:W-:Y:S02]  /*0cb0*/  @P1 IMAD.MOV.U32 R7, RZ, RZ, RZ ;  /* 0x000000ffff071224 */ /* 0x000fe400078e00ff */
[----:B------:R-:W-:-:S05]  /*0cc0*/  @P1 IMAD.MOV.U32 R17, RZ, RZ, RZ ;  /* 0x000000ffff111224 */ /* 0x000fca00078e00ff */
[----:B------:R-:W1:Y:S01]  /*0cd0*/  @!P1 LDC R11, c[0x0][0xc] ;  /* 0x00000300ff0b9b82 */ /* 0x000e620000000800 */
[----:B------:R-:W-:Y:S01]  /*0ce0*/  ULDC UR4, c[0x0][0xc] ;  /* 0x0000030000047ab9 */ /* 0x000fe20000000800 */
[----:B------:R-:W-:Y:S02]  /*0cf0*/  ULDC UR5, c[0x0][0x10] ;  /* 0x0000040000057ab9 */ /* 0x000fe40000000800 */
[----:B------:R-:W-:-:S04]  /*0d00*/  UIMAD.WIDE.U32 UR4, UR4, UR5, URZ ;  /* 0x00000005040472a5 */ /* 0x000fc8000f8e003f */
[----:B------:R-:W2:Y:S01]  /*0d10*/  LDC R2, c[0x0][0x14] ;  /* 0x00000500ff027b82 */ /* 0x000ea20000000800 */
[----:B0-----:R-:W-:-:S04]  /*0d20*/  @P1 IMAD.WIDE.U32 R18, R19, UR12, R6 ;  /* 0x0000000c13121c25 */ /* 0x001fc8000f8e0006 */
[----:B------:R-:W-:Y:S02]  /*0d30*/  @P1 IMAD.IADD R17, R19, 0x1, R17 ;  /* 0x0000000113111824 */ /* 0x000fe400078e0211 */
[----:B-1----:R-:W-:-:S04]  /*0d40*/  @!P1 IMAD.WIDE.U32 R8, R6, R11, R8 ;  /* 0x0000000b06089225 */ /* 0x002fc800078e0008 */
[----:B------:R-:W-:Y:S02]  /*0d50*/  @!P1 IMAD.MOV.U32 R18, RZ, RZ, R8 ;  /* 0x000000ffff129224 */ /* 0x000fe400078e0008 */
[----:B------:R-:W-:Y:S02]  /*0d60*/  @!P1 IMAD.MOV.U32 R17, RZ, RZ, R9 ;  /* 0x000000ffff119224 */ /* 0x000fe400078e0009 */
[----:B--2---:R-:W-:-:S04]  /*0d70*/  IMAD.WIDE.U32 R12, R2, UR4, RZ ;  /* 0x00000004020c7c25 */ /* 0x004fc8000f8e00ff */
[----:B------:R-:W-:Y:S01]  /*0d80*/  IMAD R23, R2, UR5, RZ ;  /* 0x0000000502177c24 */ /* 0x000fe2000f8e02ff */
[----:B------:R0:W-:Y:S03]  /*0d90*/  STL.64 [R1], R12 ;  /* 0x0000000c01007387 */ /* 0x0001e60000100a00 */
[----:B------:R-:W-:Y:S01]  /*0da0*/  IMAD.IADD R23, R13, 0x1, R23 ;  /* 0x000000010d177824 */ /* 0x000fe200078e0217 */
[----:B------:R-:W-:Y:S06]  /*0db0*/  @P0 BRA `(.L_x_11) ;  /* 0x0000000000200947 */ /* 0x000fec0003800000 */
[----:B------:R-:W-:Y:S01]  /*0dc0*/  UISETP.GE.U32.AND UP0, UPT, UR40, 0x3, UPT ;  /* 0x000000032800788c */ /* 0x000fe2000bf06070 */
[----:B------:R-:W-:Y:S01]  /*0dd0*/  IADD3 R18, P0, R18, R12, RZ ;  /* 0x0000000c12127210 */ /* 0x000fe20007f1e0ff */
[----:B------:R-:W-:Y:S01]  /*0de0*/  UIMAD.WIDE.U32 UR4, UR40, -0x55555555, URZ ;  /* 0xaaaaaaab280478a5 */ /* 0x000fe2000f8e003f */
[----:B------:R-:W-:-:S03]  /*0df0*/  UMOV UR39, URZ ;  /* 0x0000003f00277c82 */ /* 0x000fc60008000000 */
[----:B------:R-:W-:Y:S01]  /*0e00*/  USHF.R.U32.HI UR4, URZ, 0x1, UR5 ;  /* 0x000000013f047899 */ /* 0x000fe20008011605 */
[----:B------:R-:W-:-:S03]  /*0e10*/  IMAD.X R17, R23, 0x1, R17, P0 ;  /* 0x0000000117117824 */ /* 0x000fc600000e0611 */
[----:B------:R-:W-:Y:S02]  /*0e20*/  UIMAD UR38, UR4, -0x3, UR40 ;  /* 0xfffffffd042678a4 */ /* 0x000fe4000f8e0228 */
[----:B------:R-:W-:-:S12]  /*0e30*/  @UP0 ULOP3.LUT UR39, UR4, 0x1, URZ, 0xc0, !UPT ;  /* 0x0000000104270892 */ /* 0x000fd8000f8ec03f */
.L_x_11:
[----:B------:R-:W-:Y:S01]  /*0e40*/  ISETP.GE.U32.AND P0, PT, R18, UR8, PT ;  /* 0x0000000812007c0c */ /* 0x000fe2000bf06070 */
[----:B------:R-:W-:Y:S01]  /*0e50*/  IMAD.MOV.U32 R19, RZ, RZ, -0x1 ;  /* 0xffffffffff137424 */ /* 0x000fe200078e00ff */
[----:B------:R-:W-:Y:S01]  /*0e60*/  PRMT R8, RZ, 0x7610, R8 ;  /* 0x00007610ff087816 */ /* 0x000fe20000000008 */
[----:B------:R-:W-:Y:S01]  /*0e70*/  IMAD.MOV.U32 R22, RZ, RZ, -0x1 ;  /* 0xffffffffff167424 */ /* 0x000fe200078e00ff */
[----:B------:R-:W-:Y:S01]  /*0e80*/  ISETP.GE.U32.AND.EX P0, PT, R17, UR9, PT, P0 ;  /* 0x0000000911007c0c */ /* 0x000fe2000bf06100 */
[----:B------:R-:W-:-:S12]  /*0e90*/  IMAD.MOV.U32 R2, RZ, RZ, -0x1 ;  /* 0xffffffffff027424 */ /* 0x000fd800078e00ff */
[----:B------:R-:W-:Y:S05]  /*0ea0*/  @P0 BRA `(.L_x_12) ;  /* 0x00000004002c0947 */ /* 0x000fea0003800000 */
[----:B------:R-:W1:Y:S01]  /*0eb0*/  LDC.64 R26, c[0x0][0x628] ;  /* 0x00018a00ff1a7b82 */ /* 0x000e620000000a00 */
[----:B------:R-:W-:Y:S02]  /*0ec0*/  IMAD.MOV.U32 R8, RZ, RZ, R18 ;  /* 0x000000ffff087224 */ /* 0x000fe400078e0012 */
[----:B------:R-:W-:-:S05]  /*0ed0*/  IMAD.MOV.U32 R9, RZ, RZ, R17 ;  /* 0x000000ffff097224 */ /* 0x000fca00078e0011 */
[----:B------:R-:W2:Y:S08]  /*0ee0*/  LDC R2, c[0x0][0x630] ;  /* 0x00018c00ff027b82 */ /* 0x000eb00000000800 */
[----:B------:R-:W3:Y:S01]  /*0ef0*/  LDC.64 R28, c[0x0][0x620] ;  /* 0x00018800ff1c7b82 */ /* 0x000ee20000000a00 */
[----:B-1----:R-:W-:-:S04]  /*0f00*/  ISETP.NE.U32.AND P0, PT, R26, RZ, PT ;  /* 0x000000ff1a00720c */ /* 0x002fc80003f05070 */
[----:B------:R-:W-:-:S13]  /*0f10*/  ISETP.NE.AND.EX P0, PT, R27, RZ, PT, P0 ;  /* 0x000000ff1b00720c */ /* 0x000fda0003f05300 */
[----:B--23--:R-:W-:Y:S05]  /*0f20*/  @!P0 BRA `(.L_x_13) ;  /* 0x0000000000288947 */ /* 0x00cfea0003800000 */
[----:B0-----:R-:W0:Y:S02]  /*0f30*/  LDC R13, c[0x0][0x634] ;  /* 0x00018d00ff0d7b82 */ /* 0x001e240000000800 */
[----:B0-----:R-:W-:-:S05]  /*0f40*/  IADD3 R13, P0, R18, R13, RZ ;  /* 0x0000000d120d7210 */ /* 0x001fca0007f1e0ff */
[----:B------:R-:W-:-:S04]  /*0f50*/  IMAD.X R15, RZ, RZ, R17, P0 ;  /* 0x000000ffff0f7224 */ /* 0x000fc800000e0611 */
[----:B------:R-:W-:-:S04]  /*0f60*/  IMAD.WIDE.U32 R8, R15, R26, RZ ;  /* 0x0000001a0f087225 */ /* 0x000fc800078e00ff */
[----:B------:R-:W-:-:S04]  /*0f70*/  IMAD.WIDE.U32 R10, P0, R13, R27, R8 ;  /* 0x0000001b0d0a7225 */ /* 0x000fc80007800008 */
[----:B------:R-:W-:-:S04]  /*0f80*/  IMAD.WIDE.U32 R8, R13, R26, RZ ;  /* 0x0000001a0d087225 */ /* 0x000fc800078e00ff */
[----:B------:R-:W-:Y:S01]  /*0f90*/  IMAD.X R13, RZ, RZ, RZ, P0 ;  /* 0x000000ffff0d7224 */ /* 0x000fe200000e06ff */
[----:B------:R-:W-:Y:S01]  /*0fa0*/  IADD3 RZ, P0, R9, R10, RZ ;  /* 0x0000000a09ff7210 */ /* 0x000fe20007f1e0ff */
[----:B------:R-:W-:-:S04]  /*0fb0*/  IMAD.MOV.U32 R12, RZ, RZ, R11 ;  /* 0x000000ffff0c7224 */ /* 0x000fc800078e000b */
[----:B------:R-:W-:-:S08]  /*0fc0*/  IMAD.WIDE.U32.X R8, R15, R27, R12, P0 ;  /* 0x0000001b0f087225 */ /* 0x000fd000000e040c */
.L_x_13:
[----:B------:R-:W1:Y:S01]  /*0fd0*/  LDC.64 R32, c[0x0][0x640] ;  /* 0x00019000ff207b82 */ /* 0x000e620000000a00 */
[-C--:B------:R-:W-:Y:S01]  /*0fe0*/  SHF.R.U64 R30, R8, R2.reuse, R9 ;  /* 0x00000002081e7219 */ /* 0x080fe20000001209 */
[----:B------:R-:W-:Y:S01]  /*0ff0*/  IMAD.MOV.U32 R19, RZ, RZ, R17 ;  /* 0x000000ffff137224 */ /* 0x000fe200078e0011 */
[----:B------:R-:W-:Y:S01]  /*1000*/  SHF.R.U32.HI R2, RZ, R2, R9 ;  /* 0x00000002ff027219 */ /* 0x000fe20000011609 */
[----:B------:R-:W-:Y:S01]  /*1010*/  IMAD.MOV.U32 R26, RZ, RZ, 0x1 ;  /* 0x00000001ff1a7424 */ /* 0x000fe200078e00ff */
[----:B------:R-:W-:-:S03]  /*1020*/  IADD3 R11, P0, RZ, -R30, RZ ;  /* 0x8000001eff0b7210 */ /* 0x000fc60007f1e0ff */
[----:B------:R-:W2:Y:S02]  /*1030*/  LDC R10, c[0x0][0x618] ;  /* 0x00018600ff0a7b82 */ /* 0x000ea40000000800 */
[----:B------:R-:W-:-:S04]  /*1040*/  IMAD.X R9, RZ, RZ, ~R2, P0 ;  /* 0x000000ffff097224 */ /* 0x000fc800000e0e02 */
[-C--:B------:R-:W-:Y:S02]  /*1050*/  IMAD R2, R9, R28.reuse, RZ ;  /* 0x0000001c09027224 */ /* 0x080fe400078e02ff */
[----:B0-----:R-:W0:Y:S01]  /*1060*/  LDC R13, c[0x0][0x608] ;  /* 0x00018200ff0d7b82 */ /* 0x001e220000000800 */
[----:B------:R-:W-:-:S04]  /*1070*/  IMAD.WIDE.U32 R8, R11, R28, R18 ;  /* 0x0000001c0b087225 */ /* 0x000fc800078e0012 */
[----:B------:R-:W-:Y:S02]  /*1080*/  IMAD R11, R11, R29, R2 ;  /* 0x0000001d0b0b7224 */ /* 0x000fe400078e0202 */
[----:B------:R-:W-:Y:S01]  /*1090*/  IMAD.MOV.U32 R2, RZ, RZ, -0x1 ;  /* 0xffffffffff027424 */ /* 0x000fe200078e00ff */
[----:B------:R-:W3:Y:S01]  /*10a0*/  LDC R31, c[0x0][0x658] ;  /* 0x00019600ff1f7b82 */ /* 0x000ee20000000800 */
[----:B------:R-:W-:Y:S01]  /*10b0*/  IMAD.IADD R9, R9, 0x1, R11 ;  /* 0x0000000109097824 */ /* 0x000fe200078e020b */
[----:B-1----:R-:W-:-:S04]  /*10c0*/  ISETP.NE.U32.AND P0, PT, R32, RZ, PT ;  /* 0x000000ff2000720c */ /* 0x002fc80003f05070 */
[----:B------:R-:W-:Y:S02]  /*10d0*/  ISETP.NE.AND.EX P0, PT, R33, RZ, PT, P0 ;  /* 0x000000ff2100720c */ /* 0x000fe40003f05300 */
[----:B------:R-:W1:Y:S01]  /*10e0*/  LDC R29, c[0x0][0x600] ;  /* 0x00018000ff1d7b82 */ /* 0x000e620000000800 */
[-CC-:B--2---:R-:W-:Y:S02]  /*10f0*/  SHF.R.U64 R27, R8, R10.reuse, R9.reuse ;  /* 0x0000000a081b7219 */ /* 0x184fe40000001209 */
[----:B------:R-:W-:-:S05]  /*1100*/  SHF.R.U32.HI R8, RZ, R10, R9 ;  /* 0x0000000aff087219 */ /* 0x000fca0000011609 */
[----:B------:R-:W2:Y:S01]  /*1110*/  LDC R22, c[0x0][0x648] ;  /* 0x00019200ff167b82 */ /* 0x000ea20000000800 */
[-CC-:B0-----:R-:W-:Y:S02]  /*1120*/  SHF.R.U64 R34, R27, R13.reuse, R8.reuse ;  /* 0x0000000d1b227219 */ /* 0x181fe40000001208 */
[----:B------:R-:W-:-:S05]  /*1130*/  SHF.R.U32.HI R8, RZ, R13, R8 ;  /* 0x0000000dff087219 */ /* 0x000fca0000011608 */
[----:B------:R-:W0:Y:S01]  /*1140*/  LDC R24, c[0x0][0x638] ;  /* 0x00018e00ff187b82 */ /* 0x000e220000000800 */
[-CC-:B---3--:R-:W-:Y:S02]  /*1150*/  SHF.R.U64 R36, R34, R31.reuse, R8.reuse ;  /* 0x0000001f22247219 */ /* 0x188fe40000001208 */
[-C--:B------:R-:W-:Y:S02]  /*1160*/  SHF.L.U32 R2, R2, R31.reuse, RZ ;  /* 0x0000001f02027219 */ /* 0x080fe400000006ff */
[----:B------:R-:W-:Y:S01]  /*1170*/  SHF.R.U32.HI R9, RZ, R31, R8 ;  /* 0x0000001fff097219 */ /* 0x000fe20000011608 */
[----:B------:R-:W-:Y:S01]  /*1180*/  IMAD.MOV.U32 R8, RZ, RZ, R36 ;  /* 0x000000ffff087224 */ /* 0x000fe200078e0024 */
[----:B------:R-:W-:Y:S01]  /*1190*/  LOP3.LUT R15, RZ, R2, RZ, 0x33, !PT ;  /* 0x00000002ff0f7212 */ /* 0x000fe200078e33ff */
[----:B------:R-:W3:Y:S01]  /*11a0*/  LDC R28, c[0x0][0x610] ;  /* 0x00018400ff1c7b82 */ /* 0x000ee20000000800 */
[----:B------:R-:W-:Y:S05]  /*11b0*/  @!P0 BRA `(.L_x_14) ;  /* 0x0000000000288947 */ /* 0x000fea0003800000 */
[----:B------:R-:W4:Y:S02]  /*11c0*/  LDC R13, c[0x0][0x64c] ;  /* 0x00019300ff0d7b82 */ /* 0x000f240000000800 */
[----:B----4-:R-:W-:-:S05]  /*11d0*/  IADD3 R13, P0, R36, R13, RZ ;  /* 0x0000000d240d7210 */ /* 0x010fca0007f1e0ff */
        /* <DEDUP_REMOVED lines=8> */
.L_x_14:
[----:B--2---:R-:W-:Y:S01]  /*1260*/  SHF.R.U64 R7, R8, R22, R9 ;  /* 0x0000001608077219 */ /* 0x004fe20000001209 */
[----:B-1----:R-:W-:Y:S01]  /*1270*/  VIADD R8, R29, 0xffffffff ;  /* 0xffffffff1d087836 */ /* 0x002fe20000000000 */
[----:B------:R-:W-:Y:S01]  /*1280*/  SHF.L.U32 R2, R26, R31, RZ ;  /* 0x0000001f1a027219 */ /* 0x000fe200000006ff */
[----:B------:R-:W-:Y:S01]  /*1290*/  @P1 IMAD R21, R25, R20, R6 ;  /* 0x0000001419151224 */ /* 0x000fe200078e0206 */
[----:B------:R-:W-:Y:S01]  /*12a0*/  LOP3.LUT R15, R34, R15, RZ, 0xc0, !PT ;  /* 0x0000000f220f7212 */ /* 0x000fe200078ec0ff */
[----:B------:R-:W-:Y:S01]  /*12b0*/  IMAD.MOV R9, RZ, RZ, -R7 ;  /* 0x000000ffff097224 */ /* 0x000fe200078e0a07 */
[----:B------:R-:W-:-:S03]  /*12c0*/  LOP3.LUT R8, R27, R8, RZ, 0xc0, !PT ;  /* 0x000000081b087212 */ /* 0x000fc600078ec0ff */
[----:B------:R-:W-:Y:S02]  /*12d0*/  IMAD R6, R2, R7, R15 ;  /* 0x0000000702067224 */ /* 0x000fe400078e020f */
[----:B0-----:R-:W-:Y:S02]  /*12e0*/  IMAD R2, R9, R24, R36 ;  /* 0x0000001809027224 */ /* 0x001fe400078e0224 */
[----:B---3--:R-:W-:Y:S02]  /*12f0*/  IMAD R19, R6, R28, R21 ;  /* 0x0000001c06137224 */ /* 0x008fe400078e0215 */
[----:B------:R-:W-:Y:S02]  /*1300*/  IMAD R2, R2, R29, R8 ;  /* 0x0000001d02027224 */ /* 0x000fe400078e0208 */
[----:B------:R-:W-:-:S03]  /*1310*/  IMAD.MOV.U32 R6, RZ, RZ, 0x1 ;  /* 0x00000001ff067424 */ /* 0x000fc600078e00ff */
[----:B------:R-:W-:Y:S02]  /*1320*/  SEL R22, R2, R19, !P1 ;  /* 0x0000001302167207 */ /* 0x000fe40004800000 */
[----:B------:R-:W-:Y:S01]  /*1330*/  SEL R19, R19, R2, !P1 ;  /* 0x0000000213137207 */ /* 0x000fe20004800000 */
[----:B------:R-:W-:Y:S01]  /*1340*/  IMAD.MOV.U32 R2, RZ, RZ, R30 ;  /* 0x000000ffff027224 */ /* 0x000fe200078e001e */
[----:B------:R-:W-:-:S07]  /*1350*/  PRMT R8, R6, 0x7610, R8 ;  /* 0x0000761006087816 */ /* 0x000fce0000000008 */
.L_x_12:
[----:B------:R-:W-:Y:S05]  /*1360*/  @!P2 BRA `(.L_x_15) ;  /* 0x00000000000ca947 */ /* 0x000fea0003800000 */
[----:B------:R-:W-:Y:S01]  /*1370*/  UCGABAR_WAIT ;  /* 0x0000000000007dc7 */ /* 0x000fe20008000000 */
[----:B------:R-:W-:Y:S01]  /*1380*/  CCTL.IVALL ;  /* 0x00000000ff00798f */ /* 0x000fe20002000000 */
[----:B------:R-:W-:Y:S05]  /*1390*/  BRA `(.L_x_16) ;  /* 0x0000000000047947 */ /* 0x000fea0003800000 */
.L_x_15:
[----:B------:R-:W-:Y:S06]  /*13a0*/  BAR.SYNC.DEFER_BLOCKING 0x0 ;  /* 0x0000000000007b1d */ /* 0x000fec0000010000 */
.L_x_16:
[----:B------:R-:W-:Y:S05]  /*13b0*/  @!P4 BRA `(.L_x_17) ;  /* 0x000000380020c947 */ /* 0x000fea0003800000 */
[----:B------:R-:W-:-:S13]  /*13c0*/  ISETP.GT.U32.AND P0, PT, R35, 0x1, PT ;  /* 0x000000012300780c */ /* 0x000fda0003f04070 */
[----:B------:R-:W-:Y:S05]  /*13d0*/  @P0 EXIT ;  /* 0x000000000000094d */ /* 0x000fea0003800000 */
.L_x_18:
[----:B------:R-:W-:-:S08]  /*13e0*/  NOP ;  /* 0x0000000000007918 */ /* 0x000fd00000000000 */
[----:B------:R-:W1:Y:S02]  /*13f0*/  USETMAXREG.TRY_ALLOC.CTAPOOL UP0, 0xe8 ;  /* 0x000000e8000079c8 */ /* 0x000e640008000600 */
[----:B-1----:R-:W-:-:S13]  /*1400*/  PLOP3.LUT P0, PT, PT, PT, UP0, 0x80, 0x0 ;  /* 0x000000000000781c */ /* 0x002fda0003f0f008 */
[----:B------:R-:W-:Y:S05]  /*1410*/  @!P0 BRA `(.L_x_18) ;  /* 0xfffffffc00f08947 */ /* 0x000fea000383ffff */
[----:B------:R-:W-:-:S13]  /*1420*/  LOP3.LUT P0, RZ, R8, 0xff, RZ, 0xc0, !PT ;  /* 0x000000ff08ff7812 */ /* 0x000fda000780c0ff */
[----:B------:R-:W-:Y:S05]  /*1430*/  @!P0 EXIT ;  /* 0x000000000000894d */ /* 0x000fea0003800000 */
[----:B------:R-:W1:Y:S01]  /*1440*/  S2UR UR4, SR_CgaCtaId ;  /* 0x00000000000479c3 */ /* 0x000e620000008800 */
[----:B------:R-:W-:Y:S01]  /*1450*/  VIADD R14, R14, 0xffffffff ;  /* 0xffffffff0e0e7836 */ /* 0x000fe20000000000 */
[CC--:B------:R-:W-:Y:S01]  /*1460*/  LEA.HI R4, R0.reuse, R3.reuse, RZ, 0x2 ;  /* 0x0000000300047211 */ /* 0x0c0fe200078f10ff */
[----:B------:R-:W-:Y:S01]  /*1470*/  UMOV UR41, 0x400 ;  /* 0x0000040000297882 */ /* 0x000fe20000000000 */
[----:B------:R-:W-:Y:S01]  /*1480*/  LEA.HI R0, R0, R3, RZ, 0x5 ;  /* 0x0000000300007211 */ /* 0x000fe200078f28ff */
[----:B------:R-:W-:Y:S01]  /*1490*/  UISETP.LT.AND UP0, UPT, UR40, 0x1, UPT ;  /* 0x000000012800788c */ /* 0x000fe2000bf01270 */
[----:B------:R-:W-:Y:S01]  /*14a0*/  R2UR UR42, R14 ;  /* 0x000000000e2a72ca */ /* 0x000fe200000e0000 */
[----:B------:R-:W-:Y:S01]  /*14b0*/  ULDC UR6, c[0x0][0x284] ;  /* 0x0000a10000067ab9 */ /* 0x000fe20000000800 */
[--C-:B------:R-:W-:Y:S01]  /*14c0*/  SHF.R.S32.HI R60, RZ, 0x2, R4.reuse ;  /* 0x00000002ff3c7819 */ /* 0x100fe20000011404 */
[----:B------:R-:W-:Y:S01]  /*14d0*/  USEL UR43, UR40, 0x1, UP0 ;  /* 0x00000001282b7887 */ /* 0x000fe20008000000 */
[----:B------:R-:W-:Y:S01]  /*14e0*/  SHF.R.S32.HI R5, RZ, 0x1f, R4 ;  /* 0x0000001fff057819 */ /* 0x000fe20000011404 */
[----:B------:R-:W-:Y:S01]  /*14f0*/  USHF.L.U32 UR46, UR40, 0x1, URZ ;  /* 0x00000001282e7899 */ /* 0x000fe2000800063f */
[----:B------:R-:W-:Y:S01]  /*1500*/  LOP3.LUT R62, R4, 0xfffffffc, RZ, 0xc0, !PT ;  /* 0xfffffffc043e7812 */ /* 0x000fe200078ec0ff */
[----:B------:R-:W-:Y:S01]  /*1510*/  UIADD3 UR43, -UR43, UR40, URZ ;  /* 0x000000282b2b7290 */ /* 0x000fe2000fffe13f */
[----:B------:R-:W-:-:S02]  /*1520*/  LEA.HI R5, R5, R60, RZ, 0x3 ;  /* 0x0000003c05057211 */ /* 0x000fc400078f18ff */
[----:B------:R-:W-:Y:S01]  /*1530*/  ISETP.NE.AND P0, PT, R14, RZ, PT ;  /* 0x000000ff0e00720c */ /* 0x000fe20003f05270 */
[----:B------:R-:W-:Y:S01]  /*1540*/  IMAD.IADD R62, R3, 0x1, -R62 ;  /* 0x00000001033e7824 */ /* 0x000fe200078e0a3e */
[----:B------:R-:W-:Y:S01]  /*1550*/  LOP3.LUT R5, R5, 0xfffffff8, RZ, 0xc0, !PT ;  /* 0xfffffff805057812 */ /* 0x000fe200078ec0ff */
[----:B------:R-:W-:Y:S01]  /*1560*/  USHF.L.U32 UR42, UR42, 0x3, URZ ;  /* 0x000000032a2a7899 */ /* 0x000fe2000800063f */
[----:B------:R-:W-:Y:S02]  /*1570*/  LOP3.LUT R72, R16, 0x1, RZ, 0xfc, !PT ;  /* 0x0000000110487812 */ /* 0x000fe400078efcff */
[----:B------:R-:W-:Y:S01]  /*1580*/  SEL R73, RZ, 0x1, P0 ;  /* 0x00000001ff497807 */ /* 0x000fe20000000000 */
[----:B------:R-:W-:Y:S01]  /*1590*/  IMAD.IADD R60, R60, 0x1, -R5 ;  /* 0x000000013c3c7824 */ /* 0x000fe200078e0a05 */
[----:B-1----:R-:W-:Y:S01]  /*15a0*/  ULEA UR41, UR4, UR41, 0x18 ;  /* 0x0000002904297291 */ /* 0x002fe2000f8ec03f */
[----:B------:R-:W-:Y:S01]  /*15b0*/  SHF.R.S32.HI R5, RZ, 0x5, R0 ;  /* 0x00000005ff057819 */ /* 0x000fe20000011400 */
[----:B------:R-:W-:-:S02]  /*15c0*/  IMAD.U32 R64, RZ, RZ, UR42 ;  /* 0x0000002aff407e24 */ /* 0x000fc4000f8e00ff */
[----:B------:R-:W-:Y:S01]  /*15d0*/  UIADD3 UR47, UR41, 0x40, URZ ;  /* 0x00000040292f7890 */ /* 0x000fe2000fffe03f */
[--C-:B------:R-:W-:Y:S01]  /*15e0*/  SHF.R.S32.HI R61, RZ, 0x1f, R60.reuse ;  /* 0x0000001fff3d7819 */ /* 0x100fe2000001143c */
[----:B------:R-:W-:Y:S01]  /*15f0*/  UIADD3 UR4, UR41, 0x100, URZ ;  /* 0x0000010029047890 */ /* 0x000fe2000fffe03f */
[C-C-:B------:R-:W-:Y:S01]  /*1600*/  IMAD R67, R5.reuse, -0x10, -R60.reuse ;  /* 0xfffffff005437824 */ /* 0x140fe200078e0a3c */
[----:B------:R-:W-:Y:S01]  /*1610*/  UIADD3 UR5, UR41, 0x6100, URZ ;  /* 0x0000610029057890 */ /* 0x000fe2000fffe03f */
[C---:B------:R-:W-:Y:S01]  /*1620*/  LOP3.LUT R66, R64.reuse, 0x8, RZ, 0xc0, !PT ;  /* 0x0000000840427812 */ /* 0x040fe200078ec0ff */
[----:B------:R-:W-:Y:S01]  /*1630*/  USHF.R.U32.HI UR4, URZ, 0x4, UR4 ;  /* 0x000000043f047899 */ /* 0x000fe20008011604 */
[----:B------:R-:W-:Y:S01]  /*1640*/  IMAD.U32 R63, RZ, RZ, UR47 ;  /* 0x0000002fff3f7e24 */ /* 0x000fe2000f8e00ff */
[----:B------:R-:W-:Y:S01]  /*1650*/  USHF.R.U32.HI UR5, URZ, 0x4, UR5 ;  /* 0x000000043f057899 */ /* 0x000fe20008011605 */
[----:B------:R-:W-:Y:S01]  /*1660*/  IMAD.WIDE R60, R5, 0x10, R60 ;  /* 0x00000010053c7825 */ /* 0x000fe200078e023c */
[----:B------:R-:W-:Y:S01]  /*1670*/  ULOP3.LUT UR4, UR4, 0x3fff, URZ, 0xc0, !UPT ;  /* 0x00003fff04047892 */ /* 0x000fe2000f8ec03f */
[----:B------:R-:W-:Y:S01]  /*1680*/  LOP3.LUT R64, R64, 0x8, RZ, 0xc, !PT ;  /* 0x0000000840407812 */ /* 0x000fe200078e0cff */
[----:B------:R-:W-:Y:S01]  /*1690*/  ULOP3.LUT UR5, UR5, 0x3fff, URZ, 0xc0, !UPT ;  /* 0x00003fff05057892 */ /* 0x000fe2000f8ec03f */
[----:B------:R-:W-:Y:S01]  /*16a0*/  VIADD R65, R63, UR42 ;  /* 0x0000002a3f417c36 */ /* 0x000fe20008000000 */
[----:B------:R-:W-:Y:S01]  /*16b0*/  LOP3.LUT R66, R66, 0x18, RZ, 0x3c, !PT ;  /* 0x0000001842427812 */ /* 0x000fe200078e3cff */
[----:B------:R-:W-:Y:S01]  /*16c0*/  VIADD R67, R67, UR6 ;  /* 0x0000000643437c36 */ /* 0x000fe20008000000 */
[----:B------:R-:W-:-:S02]  /*16d0*/  ULOP3.LUT UR44, UR4, 0x10000, URZ, 0xfc, !UPT ;  /* 0x00010000042c7892 */ /* 0x000fc4000f8efc3f */
[----:B------:R-:W-:-:S12]  /*16e0*/  ULOP3.LUT UR45, UR5, 0x10000, URZ, 0xfc, !UPT ;  /* 0x00010000052d7892 */ /* 0x000fd8000f8efc3f */
.L_x_102:
[----:B------:R-:W-:Y:S01]  /*16f0*/  SHF.L.U32 R0, R73, 0x1f, RZ ;  /* 0x0000001f49007819 */ /* 0x000fe200000006ff */
[----:B------:R-:W-:Y:S02]  /*1700*/  ULDC UR4, c[0x0][0x28c] ;  /* 0x0000a30000047ab9 */ /* 0x000fe40000000800 */
[----:B------:R-:W-:Y:S01]  /*1710*/  ISETP.LT.AND P1, PT, RZ, UR4, PT ;  /* 0x00000004ff007c0c */ /* 0x000fe2000bf21270 */
[----:B-1----:R-:W1:Y:S02]  /*1720*/  SYNCS.PHASECHK.TRANS64.TRYWAIT P0, [R63+UR42], R0 ;  /* 0x000000003f0075a7 */ /* 0x002e64000800016a */
[----:B-1-34-:R-:W-:Y:S10]  /*1730*/  @!P0 BRA `(.L_x_19) ;  /* 0x0000004400348947 */ /* 0x01aff40003800000 */
.L_x_123:
[----:B------:R-:W-:Y:S05]  /*1740*/  @P1 BRA `(.L_x_20) ;  /* 0x0000000000401947 */ /* 0x000fea0003800000 */
[----:B-1----:R-:W-:Y:S01]  /*1750*/  MOV R0, 0x0 ;  /* 0x0000000000007802 */ /* 0x002fe20000000f00 */
[----:B------:R-:W-:Y:S01]  /*1760*/  ULDC.64 UR4, c[0x4][0x68] ;  /* 0x01001a0000047ab9 */ /* 0x000fe20000000a00 */
[----:B------:R-:W-:Y:S01]  /*1770*/  ULDC.64 UR6, c[0x4][0x8] ;  /* 0x0100020000067ab9 */ /* 0x000fe20000000a00 */
[----:B------:R-:W-:Y:S01]  /*1780*/  IMAD.U32 R4, RZ, RZ, UR4 ;  /* 0x00000004ff047e24 */ /* 0x000fe2000f8e00ff */
[----:B------:R1:W2:Y:S01]  /*1790*/  LDC.64 R14, c[0x4][R0] ;  /* 0x01000000000e7b82 */ /* 0x0002a20000000a00 */
[----:B------:R-:W-:Y:S01]  /*17a0*/  IMAD.U32 R5, RZ, RZ, UR5 ;  /* 0x00000005ff057e24 */ /* 0x000fe2000f8e00ff */
[----:B------:R-:W-:Y:S01]  /*17b0*/  ULDC.64 UR4, c[0x4][0x70] ;  /* 0x01001c0000047ab9 */ /* 0x000fe20000000a00 */
[----:B------:R-:W-:Y:S02]  /*17c0*/  IMAD.U32 R10, RZ, RZ, UR6 ;  /* 0x00000006ff0a7e24 */ /* 0x000fe4000f8e00ff */
[----:B------:R-:W-:Y:S02]  /*17d0*/  IMAD.U32 R6, RZ, RZ, UR4 ;  /* 0x00000004ff067e24 */ /* 0x000fe4000f8e00ff */
[----:B------:R-:W-:-:S02]  /*17e0*/  IMAD.U32 R7, RZ, RZ, UR5 ;  /* 0x00000005ff077e24 */ /* 0x000fc4000f8e00ff */
[----:B------:R-:W-:Y:S02]  /*17f0*/  IMAD.U32 R11, RZ, RZ, UR7 ;  /* 0x00000007ff0b7e24 */ /* 0x000fe4000f8e00ff */
[----:B------:R-:W-:Y:S02]  /*1800*/  IMAD.MOV.U32 R8, RZ, RZ, 0x1e1 ;  /* 0x000001e1ff087424 */ /* 0x000fe400078e00ff */
[----:B0-----:R-:W-:Y:S02]  /*1810*/  IMAD.MOV.U32 R12, RZ, RZ, 0x1 ;  /* 0x00000001ff0c7424 */ /* 0x001fe400078e00ff */
[----:B-1----:R-:W-:-:S07]  /*1820*/  IMAD.MOV.U32 R13, RZ, RZ, RZ ;  /* 0x000000ffff0d7224 */ /* 0x002fce00078e00ff */
[----:B------:R-:W-:-:S07]  /*1830*/  LEPC R20, `(.L_x_20) ;  /* 0x000000001014794e */ /* 0x000fce0000000000 */
[----:B--2--5:R-:W-:Y:S05]  /*1840*/  CALL.ABS.NOINC R14 ;  /* 0x000000000e007343 */ /* 0x024fea0003c00000 */
.L_x_20:
[----:B------:R-:W-:-:S13]  /*1850*/  ISETP.NE.AND P0, PT, R72, 0x3, PT ;  /* 0x000000034800780c */ /* 0x000fda0003f05270 */
[----:B------:R-:W-:Y:S05]  /*1860*/  @!P0 BRA `(.L_x_21) ;  /* 0x0000000000048947 */ /* 0x000fea0003800000 */
[----:B------:R-:W-:Y:S01]  /*1870*/  BPT.TRAP 0x1 ;  /* 0x000000040000795c */ /* 0x000fe20000300000 */
.L_x_21:
[----:B------:R-:W-:Y:S02]  /*1880*/  IMAD.U32 R3, RZ, RZ, UR38 ;  /* 0x00000026ff037e24 */ /* 0x000fe4000f8e00ff */
[----:B-1----:R-:W-:-:S03]  /*1890*/  IMAD.U32 R0, RZ, RZ, UR39 ;  /* 0x00000027ff007e24 */ /* 0x002fc6000f8e00ff */
[----:B------:R-:W-:Y:S02]  /*18a0*/  LEA R3, R3, UR41, 0x3 ;  /* 0x0000002903037c11 */ /* 0x000fe4000f8e18ff */
[----:B------:R-:W-:-:S04]  /*18b0*/  SHF.L.U32 R0, R0, 0x1f, RZ ;  /* 0x0000001f00007819 */ /* 0x000fc800000006ff */
[----:B------:R1:W2:Y:S01]  /*18c0*/  SYNCS.PHASECHK.TRANS64.TRYWAIT P1, [R3+URZ], R0 ;  /* 0x00000000030075a7 */ /* 0x0002a2000802017f */
[----:B------:R-:W-:Y:S05]  /*18d0*/  @!P0 BRA `(.L_x_22) ;  /* 0x0000000000048947 */ /* 0x000fea0003800000 */
[----:B------:R-:W-:Y:S01]  /*18e0*/  BPT.TRAP 0x1 ;  /* 0x000000040000795c */ /* 0x000fe20000300000 */
.L_x_22:
[----:B--2---:R-:W-:Y:S05]  /*18f0*/  @P1 BRA `(.L_x_23) ;  /* 0x0000000000081947 */ /* 0x004fea0003800000 */
[----:B------:R-:W2:Y:S02]  /*1900*/  SYNCS.PHASECHK.TRANS64.TRYWAIT P1, [R3+URZ], R0 ;  /* 0x00000000030075a7 */ /* 0x000ea4000802017f */
[----:B--2---:R-:W-:Y:S05]  /*1910*/  @!P1 BRA `(.L_x_24) ;  /* 0x0000004000d09947 */ /* 0x004fea0003800000 */
.L_x_23:
[----:B------:R-:W-:Y:S05]  /*1920*/  WARPSYNC.ALL ;  /* 0x0000000000007948 */ /* 0x000fea0003800000 */
[----:B------:R-:W-:Y:S01]  /*1930*/  ULEA UR8, UR38, UR44, 0x9 ;  /* 0x0000002c26087291 */ /* 0x000fe2000f8e483f */
[----:B------:R-:W-:Y:S01]  /*1940*/  WARPGROUP.ARRIVE ;  /* 0x00000000000079c5 */ /* 0x000fe20000000000 */
[----:B------:R-:W-:Y:S01]  /*1950*/  ULEA UR9, UR38, UR45, 0x9 ;  /* 0x0000002d26097291 */ /* 0x000fe2000f8e483f */
[----:B-12---:R-:W-:Y:S01]  /*1960*/  IMAD.U32 R0, RZ, RZ, UR43 ;  /* 0x0000002bff007e24 */ /* 0x006fe2000f8e00ff */
[----:B------:R-:W-:Y:S01]  /*1970*/  UMOV UR5, 0x40000040 ;  /* 0x4000004000057882 */ /* 0x000fe20000000000 */
[----:B------:R-:W-:-:S02]  /*1980*/  UMOV UR7, 0x40000040 ;  /* 0x4000004000077882 */ /* 0x000fc40000000000 */
[----:B------:R-:W-:Y:S01]  /*1990*/  UMOV UR4, UR8 ;  /* 0x0000000800047c82 */ /* 0x000fe20008000000 */
[----:B------:R-:W-:Y:S01]  /*19a0*/  ISETP.GE.AND P1, PT, R0, 0x1, PT ;  /* 0x000000010000780c */ /* 0x000fe20003f26270 */
[----:B------:R-:W-:Y:S02]  /*19b0*/  UMOV UR6, UR9 ;  /* 0x0000000900067c82 */ /* 0x000fe40008000000 */
[----:B------:R-:W-:Y:S01]  /*19c0*/  HGMMA.64x64x16.F32.BF16 R24, gdesc[UR4], RZ, !UPT, gsb0 ;  /* 0x00e00000041879f0 */ /* 0x000fe2000c0018ff */
[----:B------:R-:W-:Y:S02]  /*19d0*/  UIADD3 UR4, UR8, 0x2, URZ ;  /* 0x0000000208047890 */ /* 0x000fe4000fffe03f */
[----:B------:R-:W-:Y:S01]  /*19e0*/  UIADD3 UR6, UR9, 0x2, URZ ;  /* 0x0000000209067890 */ /* 0x000fe2000fffe03f */
[----:B------:R-:W-:Y:S01]  /*19f0*/  UMOV UR5, 0x40000040 ;  /* 0x4000004000057882 */ /* 0x000fe20000000000 */
[----:B------:R-:W-:Y:S01]  /*1a00*/  UMOV UR7, 0x40000040 ;  /* 0x4000004000077882 */ /* 0x000fe20000000000 */
[----:B------:R-:W-:-:S02]  /*1a10*/  WARPGROUP.DEPBAR.LE gsb0, 0x0 ;  /* 0x00008000000079c5 */ /* 0x000fc40000010000 */
[----:B------:R-:W-:-:S06]  /*1a20*/  WARPGROUP.ARRIVE ;  /* 0x00000000000079c5 */ /* 0x000fcc0000000000 */
[----:B------:R-:W-:Y:S01]  /*1a30*/  HGMMA.64x64x16.F32.BF16 R24, gdesc[UR4], R24, gsb0 ;  /* 0x00e00000041879f0 */ /* 0x000fe20008001818 */
[----:B------:R-:W-:Y:S02]  /*1a40*/  UIADD3 UR4, UR8, 0x4, URZ ;  /* 0x0000000408047890 */ /* 0x000fe4000fffe03f */
[----:B------:R-:W-:Y:S01]  /*1a50*/  UIADD3 UR6, UR9, 0x4, URZ ;  /* 0x0000000409067890 */ /* 0x000fe2000fffe03f */
[----:B------:R-:W-:Y:S01]  /*1a60*/  UMOV UR5, 0x40000040 ;  /* 0x4000004000057882 */ /* 0x000fe20000000000 */
[----:B------:R-:W-:Y:S01]  /*1a70*/  UMOV UR7, 0x40000040 ;  /* 0x4000004000077882 */ /* 0x000fe20000000000 */
[----:B------:R-:W-:Y:S02]  /*1a80*/  WARPGROUP.DEPBAR.LE gsb0, 0x0 ;  /* 0x00008000000079c5 */ /* 0x000fe40000010000 */
        /* <DEDUP_REMOVED lines=8> */
[----:B------:R-:W-:Y:S03]  /*1b10*/  HGMMA.64x64x16.F32.BF16 R24, gdesc[UR4], R24, gsb0 ;  /* 0x00e00000041879f0 */ /* 0x000fe60008001818 */
[----:B------:R-:W-:Y:S02]  /*1b20*/  WARPGROUP.DEPBAR.LE gsb0, 0x0 ;  /* 0x00008000000079c5 */ /* 0x000fe40000010000 */
[----:B------:R-:W-:Y:S05]  /*1b30*/  @!P1 BRA `(.L_x_25) ;  /* 0x0000000400149947 */ /* 0x000fea0003800000 */
[----:B------:R-:W-:Y:S01]  /*1b40*/  UIADD3 UR4, UR38, 0x1, URZ ;  /* 0x0000000126047890 */ /* 0x000fe2000fffe03f */
[----:B------:R-:W-:Y:S02]  /*1b50*/  IMAD.U32 R0, RZ, RZ, UR43 ;  /* 0x0000002bff007e24 */ /* 0x000fe4000f8e00ff */
[----:B------:R-:W-:Y:S01]  /*1b60*/  IMAD.U32 R3, RZ, RZ, UR38 ;  /* 0x00000026ff037e24 */ /* 0x000fe2000f8e00ff */
[----:B------:R-:W-:-:S04]  /*1b70*/  UISETP.NE.AND UP0, UPT, UR4, 0x3, UPT ;  /* 0x000000030400788c */ /* 0x000fc8000bf05270 */
[----:B------:R-:W-:Y:S02]  /*1b80*/  USEL UR5, URZ, 0x1, UP0 ;  /* 0x000000013f057887 */ /* 0x000fe40008000000 */
[----:B------:R-:W-:Y:S02]  /*1b90*/  USEL UR8, UR4, URZ, UP0 ;  /* 0x0000003f04087287 */ /* 0x000fe40008000000 */
[----:B------:R-:W-:-:S06]  /*1ba0*/  ULOP3.LUT UR5, UR39, UR5, URZ, 0x3c, !UPT ;  /* 0x0000000527057292 */ /* 0x000fcc000f8e3c3f */
[----:B------:R-:W-:-:S07]  /*1bb0*/  IMAD.U32 R6, RZ, RZ, UR5 ;  /* 0x00000005ff067e24 */ /* 0x000fce000f8e00ff */
.L_x_32:
[----:B------:R-:W-:Y:S05]  /*1bc0*/  @!P0 BRA `(.L_x_26) ;  /* 0x0000000000048947 */ /* 0x000fea0003800000 */
[----:B------:R-:W-:Y:S01]  /*1bd0*/  BPT.TRAP 0x1 ;  /* 0x000000040000795c */ /* 0x000fe20000300000 */
.L_x_26:
[----:B------:R-:W-:Y:S01]  /*1be0*/  ULEA UR4, UR8, UR41, 0x3 ;  /* 0x0000002908047291 */ /* 0x000fe2000f8e183f */
[----:B------:R-:W-:-:S08]  /*1bf0*/  SHF.L.U32 R4, R6, 0x1f, RZ ;  /* 0x0000001f06047819 */ /* 0x000fd000000006ff */
[----:B------:R1:W2:Y:S01]  /*1c00*/  SYNCS.PHASECHK.TRANS64.TRYWAIT P1, [UR4], R4 ;  /* 0x00000004ff0075a7 */ /* 0x0002a20008020144 */
[----:B------:R-:W-:Y:S05]  /*1c10*/  @!P0 BRA `(.L_x_27) ;  /* 0x0000000000048947 */ /* 0x000fea0003800000 */
[----:B------:R-:W-:Y:S01]  /*1c20*/  BPT.TRAP 0x1 ;  /* 0x000000040000795c */ /* 0x000fe20000300000 */
.L_x_27:
[----:B--2---:R-:W-:Y:S05]  /*1c30*/  @P1 BRA `(.L_x_28) ;  /* 0x0000000000081947 */ /* 0x004fea0003800000 */
[----:B------:R-:W2:Y:S02]  /*1c40*/  SYNCS.PHASECHK.TRANS64.TRYWAIT P1, [UR4], R4 ;  /* 0x00000004ff0075a7 */ /* 0x000ea40008020144 */
[----:B--2---:R-:W-:Y:S05]  /*1c50*/  @!P1 BRA `(.L_x_29) ;  /* 0x0000004000149947 */ /* 0x004fea0003800000 */
.L_x_28:
[----:B------:R-:W-:Y:S01]  /*1c60*/  ULEA UR9, UR8, UR44, 0x9 ;  /* 0x0000002c08097291 */ /* 0x000fe2000f8e483f */
[----:B------:R-:W-:Y:S01]  /*1c70*/  WARPGROUP.ARRIVE ;  /* 0x00000000000079c5 */ /* 0x000fe20000000000 */
[----:B------:R-:W-:Y:S01]  /*1c80*/  ULEA UR10, UR8, UR45, 0x9 ;  /* 0x0000002d080a7291 */ /* 0x000fe2000f8e483f */
[----:B------:R-:W-:Y:S01]  /*1c90*/  UMOV UR5, 0x40000040 ;  /* 0x4000004000057882 */ /* 0x000fe20000000000 */
[----:B------:R-:W-:-:S03]  /*1ca0*/  UMOV UR7, 0x40000040 ;  /* 0x4000004000077882 */ /* 0x000fc60000000000 */
[----:B------:R-:W-:Y:S02]  /*1cb0*/  UMOV UR4, UR9 ;  /* 0x0000000900047c82 */ /* 0x000fe40008000000 */
[----:B------:R-:W-:Y:S02]  /*1cc0*/  UMOV UR6, UR10 ;  /* 0x0000000a00067c82 */ /* 0x000fe40008000000 */
[----:B------:R-:W-:Y:S01]  /*1cd0*/  HGMMA.64x64x16.F32.BF16 R24, gdesc[UR4], R24, gsb0 ;  /* 0x00e00000041879f0 */ /* 0x000fe20008001818 */
        /* <DEDUP_REMOVED lines=23> */
[----:B------:R-:W-:Y:S01]  /*1e50*/  BPT.TRAP 0x1 ;  /* 0x000000040000795c */ /* 0x000fe20000300000 */
.L_x_30:
[----:B------:R-:W-:-:S13]  /*1e60*/  ISETP.NE.AND P1, PT, R57, RZ, PT ;  /* 0x000000ff3900720c */ /* 0x000fda0003f25270 */
[----:B-12---:R-:W-:-:S05]  /*1e70*/  @P1 LEA R4, R3, UR41, 0x3 ;  /* 0x0000002903041c11 */ /* 0x006fca000f8e18ff */
[----:B------:R-:W-:-:S05]  /*1e80*/  @P1 VIADD R5, R4, 0x18 ;  /* 0x0000001804051836 */ /* 0x000fca0000000000 */
[----:B------:R-:W-:-:S04]  /*1e90*/  @P1 PRMT R5, R56, 0x654, R5 ;  /* 0x0000065438051816 */ /* 0x000fc80000000005 */
[----:B------:R1:W-:Y:S01]  /*1ea0*/  @P1 SYNCS.ARRIVE.TRANS64.RED.A1T0 RZ, [R5+URZ], RZ ;  /* 0x000000ff05ff19a7 */ /* 0x0003e2000810043f */
[----:B------:R-:W-:-:S13]  /*1eb0*/  ISETP.GT.U32.AND P1, PT, R16, 0x1, PT ;  /* 0x000000011000780c */ /* 0x000fda0003f24070 */
[----:B-1----:R-:W-:Y:S05]  /*1ec0*/  @P1 BRA `(.L_x_31) ;  /* 0x0000000000041947 */ /* 0x002fea0003800000 */
[----:B------:R-:W-:Y:S01]  /*1ed0*/  BPT.TRAP 0x1 ;  /* 0x000000040000795c */ /* 0x000fe20000300000 */
.L_x_31:
[----:B------:R-:W-:Y:S01]  /*1ee0*/  UIADD3 UR8, UR8, 0x1, URZ ;  /* 0x0000000108087890 */ /* 0x000fe2000fffe03f */
[C---:B------:R-:W-:Y:S01]  /*1ef0*/  ISETP.GT.AND P2, PT, R0.reuse, 0x1, PT ;  /* 0x000000010000780c */ /* 0x040fe20003f44270 */
[----:B------:R-:W-:Y:S02]  /*1f00*/  VIADD R3, R3, 0x1 ;  /* 0x0000000103037836 */ /* 0x000fe40000000000 */
[----:B------:R-:W-:Y:S01]  /*1f10*/  UISETP.NE.AND UP0, UPT, UR8, 0x3, UPT ;  /* 0x000000030800788c */ /* 0x000fe2000bf05270 */
[----:B------:R-:W-:Y:S02]  /*1f20*/  VIADD R0, R0, 0xffffffff ;  /* 0xffffffff00007836 */ /* 0x000fe40000000000 */
[C---:B------:R-:W-:Y:S01]  /*1f30*/  ISETP.NE.AND P1, PT, R3.reuse, 0x3, PT ;  /* 0x000000030300780c */ /* 0x040fe20003f25270 */
[----:B------:R-:W-:Y:S02]  /*1f40*/  USEL UR4, URZ, 0x1, UP0 ;  /* 0x000000013f047887 */ /* 0x000fe40008000000 */
[----:B------:R-:W-:Y:S01]  /*1f50*/  USEL UR8, UR8, URZ, UP0 ;  /* 0x0000003f08087287 */ /* 0x000fe20008000000 */
[----:B------:R-:W-:-:S03]  /*1f60*/  SEL R3, R3, RZ, P1 ;  /* 0x000000ff03037207 */ /* 0x000fc60000800000 */
[----:B------:R-:W-:Y:S01]  /*1f70*/  LOP3.LUT R6, R6, UR4, RZ, 0x3c, !PT ;  /* 0x0000000406067c12 */ /* 0x000fe2000f8e3cff */
[----:B------:R-:W-:Y:S07]  /*1f80*/  @P2 BRA `(.L_x_32) ;  /* 0xfffffffc000c2947 */ /* 0x000fee000383ffff */
.L_x_25:
[----:B------:R-:W1:Y:S01]  /*1f90*/  LDC R0, c[0x0][0x28c] ;  /* 0x0000a300ff007b82 */ /* 0x000e620000000800 */
[----:B------:R2:W-:Y:S01]  /*1fa0*/  SYNCS.ARRIVE.TRANS64.A1T0 RZ, [R64+UR47], RZ ;  /* 0x000000ff40ff79a7 */ /* 0x0005e2000810002f */
[----:B-1----:R-:W-:-:S13]  /*1fb0*/  ISETP.GE.AND P1, PT, R0, 0x1, PT ;  /* 0x000000010000780c */ /* 0x002fda0003f26270 */
[----:B--2---:R-:W-:Y:S05]  /*1fc0*/  @!P1 BRA `(.L_x_33) ;  /* 0x0000000000449947 */ /* 0x004fea0003800000 */
[----:B------:R-:W-:Y:S05]  /*1fd0*/  @!P0 BRA `(.L_x_34) ;  /* 0x0000000000048947 */ /* 0x000fea0003800000 */
[----:B------:R-:W-:Y:S01]  /*1fe0*/  BPT.TRAP 0x1 ;  /* 0x000000040000795c */ /* 0x000fe20000300000 */
.L_x_34:
[----:B------:R-:W-:-:S13]  /*1ff0*/  ISETP.NE.AND P0, PT, R57, RZ, PT ;  /* 0x000000ff3900720c */ /* 0x000fda0003f05270 */
[----:B------:R-:W-:-:S05]  /*2000*/  VOTEU.ANY UP0, P0 ;  /* 0x00000000003f7886 */ /* 0x000fca0000000100 */
[----:B------:R-:W-:-:S06]  /*2010*/  @UP0 UIADD3 UR4, UR43, UR38, URZ ;  /* 0x000000262b040290 */ /* 0x000fcc000fffe03f */
[----:B------:R-:W-:Y:S02]  /*2020*/  IMAD.U32 R4, RZ, RZ, UR4 ;  /* 0x00000004ff047e24 */ /* 0x000fe4000f8e00ff */
[----:B------:R-:W-:Y:S02]  /*2030*/  IMAD.U32 R3, RZ, RZ, UR4 ;  /* 0x00000004ff037e24 */ /* 0x000fe4000f8e00ff */
[----:B------:R-:W-:-:S05]  /*2040*/  @P0 IMAD.WIDE.U32 R4, R4, -0x55555555, RZ ;  /* 0xaaaaaaab04040825 */ /* 0x000fca00078e00ff */
[----:B------:R-:W-:-:S05]  /*2050*/  @P0 SHF.R.U32.HI R0, RZ, 0x1, R5 ;  /* 0x00000001ff000819 */ /* 0x000fca0000011605 */
[----:B------:R-:W-:-:S05]  /*2060*/  @P0 IMAD R0, R0, -0x3, R3 ;  /* 0xfffffffd00000824 */ /* 0x000fca00078e0203 */
[----:B------:R-:W-:-:S05]  /*2070*/  @P0 LEA R0, R0, UR41, 0x3 ;  /* 0x0000002900000c11 */ /* 0x000fca000f8e18ff */
[----:B------:R-:W-:-:S05]  /*2080*/  @P0 VIADD R3, R0, 0x18 ;  /* 0x0000001800030836 */ /* 0x000fca0000000000 */
[----:B------:R-:W-:-:S04]  /*2090*/  @P0 PRMT R3, R56, 0x654, R3 ;  /* 0x0000065438030816 */ /* 0x000fc80000000003 */
[----:B------:R1:W-:Y:S01]  /*20a0*/  @P0 SYNCS.ARRIVE.TRANS64.RED.A1T0 RZ, [R3+URZ], RZ ;  /* 0x000000ff03ff09a7 */ /* 0x0003e2000810043f */
[----:B------:R-:W-:-:S13]  /*20b0*/  ISETP.GT.U32.AND P0, PT, R16, 0x1, PT ;  /* 0x000000011000780c */ /* 0x000fda0003f04070 */
[----:B-1----:R-:W-:Y:S05]  /*20c0*/  @P0 BRA `(.L_x_33) ;  /* 0x0000000000040947 */ /* 0x002fea0003800000 */
[----:B------:R-:W-:Y:S01]  /*20d0*/  BPT.TRAP 0x1 ;  /* 0x000000040000795c */ /* 0x000fe20000300000 */
.L_x_33:
[----:B------:R-:W-:Y:S01]  /*20e0*/  SHF.L.U32 R0, R73, 0x1f, RZ ;  /* 0x0000001f49007819 */ /* 0x000fe200000006ff */
[----:B------:R-:W-:Y:S01]  /*20f0*/  UIADD3 UR38, UR46, UR38, URZ ;  /* 0x000000262e267290 */ /* 0x000fe2000fffe03f */
[----:B------:R-:W1:Y:S01]  /*2100*/  LDC R7, c[0x0][0x288] ;  /* 0x0000a200ff077b82 */ /* 0x000e620000000800 */
[----:B------:R-:W-:Y:S01]  /*2110*/  UISETP.GE.U32.AND UP1, UPT, UR46, 0x3, UPT ;  /* 0x000000032e00788c */ /* 0x000fe2000bf26070 */
[----:B------:R-:W-:Y:S01]  /*2120*/  IMAD.SHL.U32 R8, R62, 0x2, RZ ;  /* 0x000000023e087824 */ /* 0x000fe200078e00ff */
[----:B------:R-:W-:Y:S02]  /*2130*/  UISETP.GT.U32.AND UP0, UPT, UR38, 0x2, UPT ;  /* 0x000000022600788c */ /* 0x000fe4000bf04070 */
[----:B------:R-:W-:Y:S02]  /*2140*/  UIMAD.WIDE.U32 UR4, UR38, -0x55555555, URZ ;  /* 0xaaaaaaab260478a5 */ /* 0x000fe4000f8e003f */
[----:B------:R-:W-:Y:S01]  /*2150*/  UISETP.LT.U32.AND UP0, UPT, UR46, 0x3, UP0 ;  /* 0x000000032e00788c */ /* 0x000fe20008701070 */
[----:B------:R-:W2:Y:S01]  /*2160*/  SYNCS.PHASECHK.TRANS64.TRYWAIT P0, [R63+UR42+0x10], R0 ;  /* 0x000010003f0075a7 */ /* 0x000ea2000800016a */
[----:B------:R-:W-:Y:S01]  /*2170*/  USHF.R.U32.HI UR4, URZ, 0x1, UR5 ;  /* 0x000000013f047899 */ /* 0x000fe20008011605 */
[----:B------:R-:W-:Y:S01]  /*2180*/  SHF.R.S32.HI R9, RZ, 0x1f, R8 ;  /* 0x0000001fff097819 */ /* 0x000fe20000011408 */
[----:B------:R-:W-:-:S02]  /*2190*/  USEL UR6, URZ, 0x1, !UP0 ;  /* 0x000000013f067887 */ /* 0x000fc4000c000000 */
[----:B------:R-:W-:Y:S02]  /*21a0*/  UIMAD UR38, UR4, -0x3, UR38 ;  /* 0xfffffffd042678a4 */ /* 0x000fe4000f8e0226 */
[----:B------:R-:W-:-:S04]  /*21b0*/  ULOP3.LUT UR39, UR39, UR6, URZ, 0x3c, !UPT ;  /* 0x0000000627277292 */ /* 0x000fc8000f8e3c3f */
[----:B------:R-:W-:Y:S01]  /*21c0*/  @UP1 ULOP3.LUT UR39, UR39, 0x1, UR4, 0x78, !UPT ;  /* 0x0000000127271892 */ /* 0x000fe2000f8e7804 */
[----:B-12---:R-:W-:Y:S11]  /*21d0*/  @!P0 BRA `(.L_x_35) ;  /* 0x0000003800cc8947 */ /* 0x006ff60003800000 */
.L_x_124:
[----:B-1----:R-:W-:Y:S01]  /*21e0*/  IMAD.SHL.U32 R0, R19, 0x40, RZ ;  /* 0x0000004013007824 */ /* 0x002fe200078e00ff */
[----:B------:R-:W-:Y:S01]  /*21f0*/  ULDC UR6, c[0x0][0x284] ;  /* 0x0000a10000067ab9 */ /* 0x000fe20000000800 */
[----:B------:R-:W-:Y:S01]  /*2200*/  IMAD.SHL.U32 R14, R22, 0x40, RZ ;  /* 0x00000040160e7824 */ /* 0x000fe200078e00ff */
[----:B------:R-:W-:Y:S01]  /*2210*/  SHF.R.S32.HI R11, RZ, 0x1f, R2 ;  /* 0x0000001fff0b7819 */ /* 0x000fe20000011402 */
[----:B------:R-:W-:Y:S01]  /*2220*/  ULDC.64 UR4, c[0x0][0x5d0] ;  /* 0x0001740000047ab9 */ /* 0x000fe20000000a00 */
[----:B------:R-:W-:Y:S01]  /*2230*/  ISETP.GE.AND P0, PT, R0, UR6, PT ;  /* 0x0000000600007c0c */ /* 0x000fe2000bf06270 */
[----:B------:R-:W-:Y:S01]  /*2240*/  IMAD.WIDE.U32 R4, R2, UR4, R8 ;  /* 0x0000000402047c25 */ /* 0x000fe2000f8e0008 */
[----:B------:R-:W-:Y:S02]  /*2250*/  SHF.R.S32.HI R15, RZ, 0x1f, R14 ;  /* 0x0000001fff0f7819 */ /* 0x000fe4000001140e */
[C---:B------:R-:W-:Y:S01]  /*2260*/  ISETP.GE.OR P0, PT, R14.reuse, R7, P0 ;  /* 0x000000070e00720c */ /* 0x040fe20000706670 */
[----:B------:R-:W-:Y:S01]  /*2270*/  IMAD R3, R11, UR4, RZ ;  /* 0x000000040b037c24 */ /* 0x000fe2000f8e02ff */
[----:B------:R-:W-:-:S03]  /*2280*/  IADD3 R4, P1, R14, R4, RZ ;  /* 0x000000040e047210 */ /* 0x000fc60007f3e0ff */
[----:B------:R-:W-:-:S05]  /*2290*/  IMAD R3, R2, UR5, R3 ;  /* 0x0000000502037c24 */ /* 0x000fca000f8e0203 */
[----:B------:R-:W-:-:S03]  /*22a0*/  IADD3.X R5, R15, R5, R3, P1, !PT ;  /* 0x000000050f057210 */ /* 0x000fc60000ffe403 */
[----:B------:R-:W-:Y:S05]  /*22b0*/  @P0 BRA `(.L_x_36) ;  /* 0x0000002000b00947 */ /* 0x000fea0003800000 */
[----:B------:R-:W1:Y:S01]  /*22c0*/  LDC.64 R76, c[0x0][0x5c8] ;  /* 0x00017200ff4c7b82 */ /* 0x000e620000000a00 */
[----:B-----5:R-:W-:Y:S01]  /*22d0*/  FSETP.NEU.AND P0, PT, R59, RZ, PT ;  /* 0x000000ff3b00720b */ /* 0x020fe20003f0d000 */
[----:B------:R-:W-:Y:S01]  /*22e0*/  IMAD R3, R62, -0x2, R7 ;  /* 0xfffffffe3e037824 */ /* 0x000fe200078e0207 */
[----:B------:R-:W-:Y:S01]  /*22f0*/  BSSY B0, `(.L_x_36) ;  /* 0x0000228000007945 */ /* 0x000fe20003800000 */
[----:B------:R-:W-:-:S04]  /*2300*/  IMAD.WIDE R68, R19, 0x40, R60 ;  /* 0x0000004013447825 */ /* 0x000fc800078e023c */
[----:B------:R-:W-:Y:S02]  /*2310*/  IMAD.IADD R3, R3, 0x1, -R14 ;  /* 0x0000000103037824 */ /* 0x000fe400078e0a0e */
[----:B------:R-:W-:-:S03]  /*2320*/  IMAD.IADD R0, R67, 0x1, -R0 ;  /* 0x0000000143007824 */ /* 0x000fc600078e0a00 */
[----:B------:R-:W-:-:S04]  /*2330*/  ISETP.GT.AND P2, PT, R3, RZ, PT ;  /* 0x000000ff0300720c */ /* 0x000fc80003f44270 */
[----:B------:R-:W-:Y:S01]  /*2340*/  ISETP.GT.AND P1, PT, R0, RZ, P2 ;  /* 0x000000ff0000720c */ /* 0x000fe20001724270 */
[-C--:B-1----:R-:W-:Y:S02]  /*2350*/  IMAD R6, R69, R76.reuse, RZ ;  /* 0x0000004c45067224 */ /* 0x082fe400078e02ff */
[----:B------:R-:W-:-:S04]  /*2360*/  IMAD.WIDE.U32 R70, R68, R76, R4 ;  /* 0x0000004c44467225 */ /* 0x000fc800078e0004 */
[----:B------:R-:W-:-:S04]  /*2370*/  IMAD R5, R68, R77, R6 ;  /* 0x0000004d44057224 */ /* 0x000fc800078e0206 */
[----:B------:R-:W-:Y:S01]  /*2380*/  IMAD.IADD R7, R71, 0x1, R5 ;  /* 0x0000000147077824 */ /* 0x000fe200078e0205 */
[----:B------:R-:W-:Y:S06]  /*2390*/  @!P0 BRA `(.L_x_37) ;  /* 0x0000001400e48947 */ /* 0x000fec0003800000 */
[----:B------:R-:W1:Y:S01]  /*23a0*/  LDC.64 R74, c[0x0][0x5b8] ;  /* 0x00016e00ff4a7b82 */ /* 0x000e620000000a00 */
[----:B------:R-:W-:-:S07]  /*23b0*/  ULDC.64 UR4, c[0x0][0x5c0] ;  /* 0x0001700000047ab9 */ /* 0x000fce0000000a00 */
[----:B------:R-:W2:Y:S08]  /*23c0*/  LDC.64 R78, c[0x0][0x5b0] ;  /* 0x00016c00ff4e7b82 */ /* 0x000eb00000000a00 */
[----:B------:R-:W0:Y:S01]  /*23d0*/  LDC.64 R80, c[0x0][0x5a8] ;  /* 0x00016a00ff507b82 */ /* 0x000e220000000a00 */
[-C--:B-1----:R-:W-:Y:S02]  /*23e0*/  IMAD R6, R11, R74.reuse, RZ ;  /* 0x0000004a0b067224 */ /* 0x082fe400078e02ff */
[----:B------:R-:W-:-:S04]  /*23f0*/  IMAD.WIDE.U32 R4, R2, R74, R8 ;  /* 0x0000004a02047225 */ /* 0x000fc800078e0008 */
[----:B------:R-:W-:Y:S01]  /*2400*/  IMAD R71, R2, R75, R6 ;  /* 0x0000004b02477224 */ /* 0x000fe200078e0206 */
[----:B------:R-:W-:Y:S01]  /*2410*/  IADD3 R10, P0, R14, R4, RZ ;  /* 0x000000040e0a7210 */ /* 0x000fe20007f1e0ff */
[----:B--2---:R-:W-:-:S03]  /*2420*/  IMAD R4, R69, R78, RZ ;  /* 0x0000004e45047224 */ /* 0x004fc600078e02ff */
[----:B------:R-:W-:Y:S01]  /*2430*/  IADD3.X R11, R15, R5, R71, P0, !PT ;  /* 0x000000050f0b7210 */ /* 0x000fe200007fe447 */
[C---:B------:R-:W-:Y:S02]  /*2440*/  IMAD R75, R68.reuse, R79, R4 ;  /* 0x0000004f444b7224 */ /* 0x040fe400078e0204 */
[----:B------:R-:W-:-:S04]  /*2450*/  IMAD.WIDE.U32 R4, R68, R78, R10 ;  /* 0x0000004e44047225 */ /* 0x000fc800078e000a */
[----:B------:R-:W-:Y:S01]  /*2460*/  IMAD.IADD R5, R5, 0x1, R75 ;  /* 0x0000000105057824 */ /* 0x000fe200078e024b */
[----:B0-----:R-:W-:-:S04]  /*2470*/  LEA R12, P0, R4, R80, 0x1 ;  /* 0x00000050040c7211 */ /* 0x001fc800078008ff */
[----:B------:R-:W-:-:S05]  /*2480*/  LEA.HI.X R13, R4, R81, R5, 0x1, P0 ;  /* 0x00000051040d7211 */ /* 0x000fca00000f0c05 */
[----:B------:R-:W2:Y:S01]  /*2490*/  @P1 LDG.E.LTC128B.U16 R19, desc[UR36][R12.64] ;  /* 0x000000240c131981 */ /* 0x000ea2000c1e1520 */
[----:B------:R-:W-:Y:S01]  /*24a0*/  IMAD.WIDE.U32 R4, R68, R78, R14 ;  /* 0x0000004e44047225 */ /* 0x000fe200078e000e */
[----:B------:R-:W-:Y:S02]  /*24b0*/  BSSY B1, `(.L_x_38) ;  /* 0x0000015000017945 */ /* 0x000fe40003800000 */
[----:B------:R-:W-:-:S04]  /*24c0*/  IADD3 R20, P0, R8, R4, RZ ;  /* 0x0000000408147210 */ /* 0x000fc80007f1e0ff */
[----:B------:R-:W-:Y:S02]  /*24d0*/  IADD3.X R21, R9, R75, R5, P0, !PT ;  /* 0x0000004b09157210 */ /* 0x000fe400007fe405 */
[----:B------:R-:W-:Y:S01]  /*24e0*/  LEA R6, P0, R70, UR4, 0x1 ;  /* 0x0000000446067c11 */ /* 0x000fe2000f8008ff */
[----:B------:R-:W-:-:S03]  /*24f0*/  IMAD.WIDE.U32 R20, R2, R74, R20 ;  /* 0x0000004a02147225 */ /* 0x000fc600078e0014 */
[----:B------:R-:W-:Y:S02]  /*2500*/  LEA.HI.X R7, R70, UR5, R7, 0x1, P0 ;  /* 0x0000000546077c11 */ /* 0x000fe400080f0c07 */
[----:B------:R-:W-:-:S04]  /*2510*/  ISETP.GT.AND P0, PT, R3, 0x1, PT ;  /* 0x000000010300780c */ /* 0x000fc80003f04270 */
[----:B------:R-:W-:Y:S01]  /*2520*/  ISETP.GT.AND P3, PT, R0, RZ, P0 ;  /* 0x000000ff0000720c */ /* 0x000fe20000764270 */
[----:B--2---:R-:W-:-:S04]  /*2530*/  IMAD.U32 R4, R19, 0x10000, RZ ;  /* 0x0001000013047824 */ /* 0x004fc800078e00ff */
[----:B------:R-:W-:Y:S01]  /*2540*/  FMUL R5, R4, R59 ;  /* 0x0000003b04057220 */ /* 0x000fe20000400000 */
[----:B------:R-:W-:-:S03]  /*2550*/  LEA R4, P4, R20, R80, 0x1 ;  /* 0x0000005014047211 */ /* 0x000fc600078808ff */
[----:B------:R-:W-:-:S05]  /*2560*/  FFMA R5, R24, R58, R5 ;  /* 0x0000003a18057223 */ /* 0x000fca0000000005 */
[----:B------:R-:W-:Y:S01]  /*2570*/  F2FP.BF16.F32.PACK_AB R12, RZ, R5 ;  /* 0x00000005ff0c723e */ /* 0x000fe200000010ff */
[----:B------:R-:W-:-:S03]  /*2580*/  IMAD.IADD R5, R71, 0x1, R21 ;  /* 0x0000000147057824 */ /* 0x000fc600078e0215 */
[----:B------:R-:W-:Y:S01]  /*2590*/  PRMT R13, R12, 0x7610, R13 ;  /* 0x000076100c0d7816 */ /* 0x000fe2000000000d */
[----:B------:R-:W-:Y:S01]  /*25a0*/  IMAD.SHL.U32 R12, R78, 0x8, RZ ;  /* 0x000000084e0c7824 */ /* 0x000fe200078e00ff */
[----:B------:R-:W-:-:S03]  /*25b0*/  LEA.HI.X R5, R20, R81, R5, 0x1, P4 ;  /* 0x0000005114057211 */ /* 0x000fc600020f0c05 */
[----:B------:R0:W-:Y:S02]  /*25c0*/  @P1 STG.E.U16 desc[UR36][R6.64], R13 ;  /* 0x0000000d06001986 */ /* 0x0001e4000c101524 */
[----:B0-----:R-:W-:Y:S01]  /*25d0*/  SHF.L.U64.HI R13, R78, 0x3, R79 ;  /* 0x000000034e0d7819 */ /* 0x001fe2000001024f */
[----:B------:R-:W-:Y:S06]  /*25e0*/  @!P3 BRA `(.L_x_39) ;  /* 0x000000000004b947 */ /* 0x000fec0003800000 */
[----:B------:R0:W5:Y:S02]  /*25f0*/  LDG.E.LTC128B.U16 R19, desc[UR36][R4.64+0x2] ;  /* 0x0000022404137981 */ /* 0x000164000c1e1520 */
.L_x_39:
[----:B------:R-:W-:Y:S05]  /*2600*/  BSYNC B1 ;  /* 0x0000000000017941 */ /* 0x000fea0003800000 */
.L_x_38:
[----:B------:R-:W-:Y:S01]  /*2610*/  IMAD.WIDE.U32 R68, R68, R78, R12 ;  /* 0x0000004e44447225 */ /* 0x000fe200078e000c */
[----:B------:R-:W-:-:S03]  /*2620*/  ISETP.GT.AND P2, PT, R0, 0x8, P2 ;  /* 0x000000080000780c */ /* 0x000fc60001744270 */
[----:B-----5:R-:W-:Y:S01]  /*2630*/  IMAD.U32 R20, R19, 0x10000, RZ ;  /* 0x0001000013147824 */ /* 0x020fe200078e00ff */
[----:B------:R-:W-:Y:S01]  /*2640*/  IADD3 R10, P1, R10, R68, RZ ;  /* 0x000000440a0a7210 */ /* 0x000fe20007f3e0ff */
[----:B------:R-:W-:Y:S02]  /*2650*/  IMAD.IADD R75, R75, 0x1, R69 ;  /* 0x000000014b4b7824 */ /* 0x000fe400078e0245 */
[----:B------:R-:W-:Y:S02]  /*2660*/  FMUL R20, R20, R59 ;  /* 0x0000003b14147220 */ /* 0x000fe40000400000 */
[----:B------:R-:W-:Y:S01]  /*2670*/  IMAD.X R11, R75, 0x1, R11, P1 ;  /* 0x000000014b0b7824 */ /* 0x000fe200008e060b */
[----:B------:R-:W-:Y:S01]  /*2680*/  LEA R12, P1, R10, R80, 0x1 ;  /* 0x000000500a0c7211 */ /* 0x000fe200078208ff */
[----:B------:R-:W-:-:S03]  /*2690*/  FFMA R20, R25, R58, R20 ;  /* 0x0000003a19147223 */ /* 0x000fc60000000014 */
[----:B------:R-:W-:Y:S02]  /*26a0*/  LEA.HI.X R13, R10, R81, R11, 0x1, P1 ;  /* 0x000000510a0d7211 */ /* 0x000fe400008f0c0b */
[----:B------:R-:W-:-:S05]  /*26b0*/  F2FP.BF16.F32.PACK_AB R20, RZ, R20 ;  /* 0x00000014ff14723e */ /* 0x000fca00000010ff */
[----:B------:R1:W-:Y:S04]  /*26c0*/  @P3 STG.E.U16 desc[UR36][R6.64+0x2], R20 ;  /* 0x0000021406003986 */ /* 0x0003e8000c101524 */
[----:B------:R-:W2:Y:S01]  /*26d0*/  @P2 LDG.E.LTC128B.U16 R19, desc[UR36][R12.64] ;  /* 0x000000240c132981 */ /* 0x000ea2000c1e1520 */
[----:B------:R-:W-:Y:S01]  /*26e0*/  IADD3 R14, P1, P3, R8, R68, R14 ;  /* 0x00000044080e7210 */ /* 0x000fe20007b3e00e */
[----:B------:R-:W-:Y:S01]  /*26f0*/  BSSY B1, `(.L_x_40) ;  /* 0x0000011000017945 */ /* 0x000fe20003800000 */
[C---:B------:R-:W-:Y:S02]  /*2700*/  SHF.L.U64.HI R11, R76.reuse, 0x4, R77 ;  /* 0x000000044c0b7819 */ /* 0x040fe4000001024d */
[----:B------:R-:W-:Y:S02]  /*2710*/  IADD3.X R15, R9, R75, R15, P1, P3 ;  /* 0x0000004b090f7210 */ /* 0x000fe40000fe640f */
[----:B------:R-:W-:-:S02]  /*2720*/  LEA R10, P1, R76, R6, 0x4 ;  /* 0x000000064c0a7211 */ /* 0x000fc400078220ff */
[----:B------:R-:W-:Y:S01]  /*2730*/  ISETP.GT.AND P0, PT, R0, 0x8, P0 ;  /* 0x000000080000780c */ /* 0x000fe20000704270 */
[----:B------:R-:W-:-:S04]  /*2740*/  IMAD.WIDE.U32 R14, R2, R74, R14 ;  /* 0x0000004a020e7225 */ /* 0x000fc800078e000e */
[----:B------:R-:W-:Y:S02]  /*2750*/  IMAD.X R11, R11, 0x1, R7, P1 ;  /* 0x000000010b0b7824 */ /* 0x000fe400008e0607 */
[----:B------:R-:W-:Y:S02]  /*2760*/  IMAD.IADD R2, R71, 0x1, R15 ;  /* 0x0000000147027824 */ /* 0x000fe400078e020f */
[----:B--2---:R-:W-:-:S04]  /*2770*/  IMAD.U32 R8, R19, 0x10000, RZ ;  /* 0x0001000013087824 */ /* 0x004fc800078e00ff */
[----:B------:R-:W-:Y:S01]  /*2780*/  FMUL R9, R8, R59 ;  /* 0x0000003b08097220 */ /* 0x000fe20000400000 */
[----:B------:R-:W-:-:S03]  /*2790*/  LEA R8, P3, R14, R80, 0x1 ;  /* 0x000000500e087211 */ /* 0x000fc600078608ff */
[----:B------:R-:W-:-:S05]  /*27a0*/  FFMA R9, R26, R58, R9 ;  /* 0x0000003a1a097223 */ /* 0x000fca0000000009 */
[----:B------:R-:W-:Y:S02]  /*27b0*/  F2FP.BF16.F32.PACK_AB R12, RZ, R9 ;  /* 0x00000009ff0c723e */ /* 0x000fe400000010ff */
[----:B------:R-:W-:-:S03]  /*27c0*/  LEA.HI.X R9, R14, R81, R2, 0x1, P3 ;  /* 0x000000510e097211 */ /* 0x000fc600018f0c02 */
[----:B------:R1:W-:Y:S01]  /*27d0*/  @P2 STG.E.U16 desc[UR36][R10.64], R12 ;  /* 0x0000000c0a002986 */ /* 0x0003e2000c101524 */
[----:B------:R-:W-:Y:S05]  /*27e0*/  @!P0 BRA `(.L_x_41) ;  /* 0x0000000000048947 */ /* 0x000fea0003800000 */
[----:B------:R2:W5:Y:S02]  /*27f0*/  LDG.E.LTC128B.U16 R19, desc[UR36][R8.64+0x2] ;  /* 0x0000022408137981 */ /* 0x000564000c1e1520 */
.L_x_41:
[----:B------:R-:W-:Y:S05]  /*2800*/  BSYNC B1 ;  /* 0x0000000000017941 */ /* 0x000fea0003800000 */
.L_x_40:
[----:B-----5:R-:W-:Y:S01]  /*2810*/  IMAD.U32 R2, R19, 0x10000, RZ ;  /* 0x0001000013027824 */ /* 0x020fe200078e00ff */
[----:B------:R-:W-:Y:S01]  /*2820*/  ISETP.GT.AND P1, PT, R3, 0x8, PT ;  /* 0x000000080300780c */ /* 0x000fe20003f24270 */
[----:B------:R-:W-:Y:S02]  /*2830*/  BSSY B1, `(.L_x_42) ;  /* 0x0000008000017945 */ /* 0x000fe40003800000 */
[----:B------:R-:W-:Y:S01]  /*2840*/  FMUL R2, R2, R59 ;  /* 0x0000003b02027220 */ /* 0x000fe20000400000 */
[----:B------:R-:W-:-:S03]  /*2850*/  ISETP.GT.AND P2, PT, R0, RZ, P1 ;  /* 0x000000ff0000720c */ /* 0x000fc60000f44270 */
[----:B------:R-:W-:-:S05]  /*2860*/  FFMA R2, R27, R58, R2 ;  /* 0x0000003a1b027223 */ /* 0x000fca0000000002 */
[----:B------:R-:W-:-:S05]  /*2870*/  F2FP.BF16.F32.PACK_AB R2, RZ, R2 ;  /* 0x00000002ff02723e */ /* 0x000fca00000010ff */
[----:B------:R3:W-:Y:S01]  /*2880*/  @P0 STG.E.U16 desc[UR36][R10.64+0x2], R2 ;  /* 0x000002020a000986 */ /* 0x0007e2000c101524 */
[----:B------:R-:W-:Y:S05]  /*2890*/  @!P2 BRA `(.L_x_43) ;  /* 0x000000000004a947 */ /* 0x000fea0003800000 */
[----:B------:R4:W5:Y:S02]  /*28a0*/  LDG.E.LTC128B.U16 R19, desc[UR36][R4.64+0x10] ;  /* 0x0000102404137981 */ /* 0x000964000c1e1520 */
.L_x_43:
[----:B------:R-:W-:Y:S05]  /*28b0*/  BSYNC B1 ;  /* 0x0000000000017941 */ /* 0x000fea0003800000 */
.L_x_42:
[----:B---3-5:R-:W-:Y:S01]  /*28c0*/  IMAD.U32 R2, R19, 0x10000, RZ ;  /* 0x0001000013027824 */ /* 0x028fe200078e00ff */
        /* <DEDUP_REMOVED lines=9> */
.L_x_45:
[----:B------:R-:W-:Y:S05]  /*2960*/  BSYNC B1 ;  /* 0x0000000000017941 */ /* 0x000fea0003800000 */
.L_x_44:
[----:B-----5:R-:W-:Y:S01]  /*2970*/  IMAD.U32 R2, R19, 0x10000, RZ ;  /* 0x0001000013027824 */ /* 0x020fe200078e00ff */
[----:B------:R-:W-:Y:S01]  /*2980*/  ISETP.GT.AND P1, PT, R0, 0x8, P1 ;  /* 0x000000080000780c */ /* 0x000fe20000f24270 */
[----:B------:R-:W-:Y:S02]  /*2990*/  BSSY B1, `(.L_x_46) ;  /* 0x0000007000017945 */ /* 0x000fe40003800000 */
[----:B------:R-:W-:-:S04]  /*29a0*/  FMUL R2, R2, R59 ;  /* 0x0000003b02027220 */ /* 0x000fc80000400000 */
[----:B------:R-:W-:-:S05]  /*29b0*/  FFMA R2, R29, R58, R2 ;  /* 0x0000003a1d027223 */ /* 0x000fca0000000002 */
[----:B------:R-:W-:-:S05]  /*29c0*/  F2FP.BF16.F32.PACK_AB R2, RZ, R2 ;  /* 0x00000002ff02723e */ /* 0x000fca00000010ff */
[----:B------:R0:W-:Y:S01]  /*29d0*/  @P3 STG.E.U16 desc[UR36][R6.64+0x12], R2 ;  /* 0x0000120206003986 */ /* 0x0001e2000c101524 */
[----:B------:R-:W-:Y:S05]  /*29e0*/  @!P1 BRA `(.L_x_47) ;  /* 0x0000000000049947 */ /* 0x000fea0003800000 */
[----:B------:R0:W5:Y:S02]  /*29f0*/  LDG.E.LTC128B.U16 R19, desc[UR36][R8.64+0x10] ;  /* 0x0000102408137981 */ /* 0x000164000c1e1520 */
.L_x_47:
[----:B------:R-:W-:Y:S05]  /*2a00*/  BSYNC B1 ;  /* 0x0000000000017941 */ /* 0x000fea0003800000 */
.L_x_46:
[----:B0----5:R-:W-:Y:S01]  /*2a10*/  IMAD.U32 R2, R19, 0x10000, RZ ;  /* 0x0001000013027824 */ /* 0x021fe200078e00ff */
[----:B------:R-:W-:Y:S01]  /*2a20*/  ISETP.GT.AND P0, PT, R0, 0x8, P0 ;  /* 0x000000080000780c */ /* 0x000fe20000704270 */
[----:B------:R-:W-:Y:S02]  /*2a30*/  BSSY B1, `(.L_x_48) ;  /* 0x0000007000017945 */ /* 0x000fe40003800000 */
[----:B---3--:R-:W-:-:S04]  /*2a40*/  FMUL R13, R2, R59 ;  /* 0x0000003b020d7220 */ /* 0x008fc80000400000 */
[----:B------:R-:W-:-:S05]  /*2a50*/  FFMA R13, R30, R58, R13 ;  /* 0x0000003a1e0d7223 */ /* 0x000fca000000000d */
[----:B------:R-:W-:-:S05]  /*2a60*/  F2FP.BF16.F32.PACK_AB R13, RZ, R13 ;  /* 0x0000000dff0d723e */ /* 0x000fca00000010ff */
[----:B------:R0:W-:Y:S01]  /*2a70*/  @P1 STG.E.U16 desc[UR36][R10.64+0x10], R13 ;  /* 0x0000100d0a001986 */ /* 0x0001e2000c101524 */
[----:B------:R-:W-:Y:S05]  /*2a80*/  @!P0 BRA `(.L_x_49) ;  /* 0x0000000000048947 */ /* 0x000fea0003800000 */
[----:B------:R3:W5:Y:S02]  /*2a90*/  LDG.E.LTC128B.U16 R19, desc[UR36][R8.64+0x12] ;  /* 0x0000122408137981 */ /* 0x000764000c1e1520 */
.L_x_49:
[----:B------:R-:W-:Y:S05]  /*2aa0*/  BSYNC B1 ;  /* 0x0000000000017941 */ /* 0x000fea0003800000 */
.L_x_48:
        /* <DEDUP_REMOVED lines=10> */
.L_x_51:
[----:B------:R-:W-:Y:S05]  /*2b50*/  BSYNC B1 ;  /* 0x0000000000017941 */ /* 0x000fea0003800000 */
.L_x_50:
[----:B0----5:R-:W-:Y:S01]  /*2b60*/  IMAD.U32 R2, R19, 0x10000, RZ ;  /* 0x0001000013027824 */ /* 0x021fe200078e00ff */
        /* <DEDUP_REMOVED lines=9> */
.L_x_53:
[----:B------:R-:W-:Y:S05]  /*2c00*/  BSYNC B1 ;  /* 0x0000000000017941 */ /* 0x000fea0003800000 */
.L_x_52:
        /* <DEDUP_REMOVED lines=9> */
.L_x_55:
[----:B------:R-:W-:Y:S05]  /*2ca0*/  BSYNC B1 ;  /* 0x0000000000017941 */ /* 0x000fea0003800000 */
.L_x_54:
[----:B0----5:R-:W-:Y:S01]  /*2cb0*/  IMAD.U32 R2, R19, 0x10000, RZ ;  /* 0x0001000013027824 */ /* 0x021fe200078e00ff */
        /* <DEDUP_REMOVED lines=8> */
.L_x_57:
[----:B------:R-:W-:Y:S05]  /*2d40*/  BSYNC B1 ;  /* 0x0000000000017941 */ /* 0x000fea0003800000 */
.L_x_56:
        /* <DEDUP_REMOVED lines=10> */
.L_x_59:
[----:B------:R-:W-:Y:S05]  /*2df0*/  BSYNC B1 ;  /* 0x0000000000017941 */ /* 0x000fea0003800000 */
.L_x_58:
        /* <DEDUP_REMOVED lines=10> */
.L_x_61:
[----:B------:R-:W-:Y:S05]  /*2ea0*/  BSYNC B1 ;  /* 0x0000000000017941 */ /* 0x000fea0003800000 */
.L_x_60:
        /* <DEDUP_REMOVED lines=9> */
.L_x_63:
[----:B------:R-:W-:Y:S05]  /*2f40*/  BSYNC B1 ;  /* 0x0000000000017941 */ /* 0x000fea0003800000 */
.L_x_62:
        /* <DEDUP_REMOVED lines=9> */
.L_x_65:
[----:B------:R-:W-:Y:S05]  /*2fe0*/  BSYNC B1 ;  /* 0x0000000000017941 */ /* 0x000fea0003800000 */
.L_x_64:
        /* <DEDUP_REMOVED lines=10> */
.L_x_67:
[----:B------:R-:W-:Y:S05]  /*3090*/  BSYNC B1 ;  /* 0x0000000000017941 */ /* 0x000fea0003800000 */
.L_x_66:
        /* <DEDUP_REMOVED lines=10> */
.L_x_69:
[----:B------:R-:W-:Y:S05]  /*3140*/  BSYNC B1 ;  /* 0x0000000000017941 */ /* 0x000fea0003800000 */
.L_x_68:
        /* <DEDUP_REMOVED lines=9> */
.L_x_71:
[----:B------:R-:W-:Y:S05]  /*31e0*/  BSYNC B1 ;  /* 0x0000000000017941 */ /* 0x000fea0003800000 */
.L_x_70:
        /* <DEDUP_REMOVED lines=9> */
.L_x_73:
[----:B------:R-:W-:Y:S05]  /*3280*/  BSYNC B1 ;  /* 0x0000000000017941 */ /* 0x000fea0003800000 */
.L_x_72:
        /* <DEDUP_REMOVED lines=10> */
.L_x_75:
[----:B------:R-:W-:Y:S05]  /*3330*/  BSYNC B1 ;  /* 0x0000000000017941 */ /* 0x000fea0003800000 */
.L_x_74:
        /* <DEDUP_REMOVED lines=10> */
.L_x_77:
[----:B------:R-:W-:Y:S05]  /*33e0*/  BSYNC B1 ;  /* 0x0000000000017941 */ /* 0x000fea0003800000 */
.L_x_76:
        /* <DEDUP_REMOVED lines=9> */
.L_x_79:
[----:B------:R-:W-:Y:S05]  /*3480*/  BSYNC B1 ;  /* 0x0000000000017941 */ /* 0x000fea0003800000 */
.L_x_78:
        /* <DEDUP_REMOVED lines=9> */
.L_x_81:
[----:B------:R-:W-:Y:S05]  /*3520*/  BSYNC B1 ;  /* 0x0000000000017941 */ /* 0x000fea0003800000 */
.L_x_80:
        /* <DEDUP_REMOVED lines=10> */
.L_x_83:
[----:B------:R-:W-:Y:S05]  /*35d0*/  BSYNC B1 ;  /* 0x0000000000017941 */ /* 0x000fea0003800000 */
.L_x_82:
        /* <DEDUP_REMOVED lines=10> */
.L_x_85:
[----:B------:R-:W-:Y:S05]  /*3680*/  BSYNC B1 ;  /* 0x0000000000017941 */ /* 0x000fea0003800000 */
.L_x_84:
        /* <DEDUP_REMOVED lines=9> */
.L_x_87:
[----:B------:R-:W-:Y:S05]  /*3720*/  BSYNC B1 ;  /* 0x0000000000017941 */ /* 0x000fea0003800000 */
.L_x_86:
        /* <DEDUP_REMOVED lines=9> */
.L_x_89:
[----:B------:R-:W-:Y:S05]  /*37c0*/  BSYNC B1 ;  /* 0x0000000000017941 */ /* 0x000fea0003800000 */
.L_x_88:
        /* <DEDUP_REMOVED lines=10> */
.L_x_91:
[----:B------:R-:W-:Y:S05]  /*3870*/  BSYNC B1 ;  /* 0x0000000000017941 */ /* 0x000fea0003800000 */
.L_x_90:
[----:B0----5:R-:W-:Y:S01]  /*3880*/  IMAD.U32 R2, R19, 0x10000, RZ ;  /* 0x0001000013027824 */ /* 0x021fe200078e00ff */
[----:B------:R-:W-:Y:S01]  /*3890*/  ISETP.GT.AND P0, PT, R3, 0x39, PT ;  /* 0x000000390300780c */ /* 0x000fe20003f04270 */
[----:B------:R-:W-:Y:S01]  /*38a0*/  @P2 IMAD.MOV.U32 R3, RZ, RZ, R7 ;  /* 0x000000ffff032224 */ /* 0x000fe200078e0007 */
[----:B------:R-:W-:Y:S01]  /*38b0*/  BSSY B1, `(.L_x_92) ;  /* 0x0000009000017945 */ /* 0x000fe20003800000 */
[----:B------:R-:W-:Y:S01]  /*38c0*/  FMUL R13, R2, R59 ;  /* 0x0000003b020d7220 */ /* 0x000fe20000400000 */
[----:B------:R-:W-:Y:S01]  /*38d0*/  @P2 IMAD.MOV.U32 R2, RZ, RZ, R6 ;  /* 0x000000ffff022224 */ /* 0x000fe200078e0006 */
[----:B------:R-:W-:Y:S02]  /*38e0*/  ISETP.GT.AND P3, PT, R0, RZ, P0 ;  /* 0x000000ff0000720c */ /* 0x000fe40000764270 */
[----:B------:R-:W-:-:S05]  /*38f0*/  FFMA R13, R52, R58, R13 ;  /* 0x0000003a340d7223 */ /* 0x000fca000000000d */
[----:B------:R-:W-:-:S05]  /*3900*/  F2FP.BF16.F32.PACK_AB R13, RZ, R13 ;  /* 0x0000000dff0d723e */ /* 0x000fca00000010ff */
[----:B------:R0:W-:Y:S01]  /*3910*/  @P2 STG.E.U16 desc[UR36][R2.64+0x70], R13 ;  /* 0x0000700d02002986 */ /* 0x0001e2000c101524 */
[----:B------:R-:W-:Y:S05]  /*3920*/  @!P3 BRA `(.L_x_93) ;  /* 0x000000000004b947 */ /* 0x000fea0003800000 */
[----:B------:R0:W5:Y:S02]  /*3930*/  LDG.E.LTC128B.U16 R19, desc[UR36][R4.64+0x72] ;  /* 0x0000722404137981 */ /* 0x000164000c1e1520 */
.L_x_93:
[----:B------:R-:W-:Y:S05]  /*3940*/  BSYNC B1 ;  /* 0x0000000000017941 */ /* 0x000fea0003800000 */
.L_x_92:
        /* <DEDUP_REMOVED lines=9> */
.L_x_95:
[----:B------:R-:W-:Y:S05]  /*39e0*/  BSYNC B1 ;  /* 0x0000000000017941 */ /* 0x000fea0003800000 */
.L_x_94:
[----:B0----5:R-:W-:Y:S01]  /*39f0*/  IMAD.U32 R2, R19, 0x10000, RZ ;  /* 0x0001000013027824 */ /* 0x021fe200078e00ff */
[----:B------:R-:W-:Y:S01]  /*3a00*/  ISETP.GT.AND P0, PT, R0, 0x8, P0 ;  /* 0x000000080000780c */ /* 0x000fe20000704270 */
[----:B------:R-:W-:Y:S02]  /*3a10*/  BSSY B1, `(.L_x_96) ;  /* 0x000000a000017945 */ /* 0x000fe40003800000 */
[----:B------:R-:W-:Y:S01]  /*3a20*/  FMUL R3, R2, R59 ;  /* 0x0000003b02037220 */ /* 0x000fe20000400000 */
[----:B------:R-:W-:-:S03]  /*3a30*/  @P1 IMAD.MOV.U32 R2, RZ, RZ, R10 ;  /* 0x000000ffff021224 */ /* 0x000fc600078e000a */
[----:B------:R-:W-:-:S05]  /*3a40*/  FFMA R3, R54, R58, R3 ;  /* 0x0000003a36037223 */ /* 0x000fca0000000003 */
[----:B------:R-:W-:-:S04]  /*3a50*/  F2FP.BF16.F32.PACK_AB R3, RZ, R3 ;  /* 0x00000003ff03723e */ /* 0x000fc800000010ff */
[----:B----4-:R-:W-:Y:S01]  /*3a60*/  PRMT R4, R3, 0x7610, R4 ;  /* 0x0000761003047816 */ /* 0x010fe20000000004 */
[----:B------:R-:W-:-:S05]  /*3a70*/  @P1 IMAD.MOV.U32 R3, RZ, RZ, R11 ;  /* 0x000000ffff031224 */ /* 0x000fca00078e000b */
[----:B------:R0:W-:Y:S01]  /*3a80*/  @P1 STG.E.U16 desc[UR36][R2.64+0x70], R4 ;  /* 0x0000700402001986 */ /* 0x0001e2000c101524 */
[----:B------:R-:W-:Y:S05]  /*3a90*/  @!P0 BRA `(.L_x_97) ;  /* 0x0000000000048947 */ /* 0x000fea0003800000 */
[----:B------:R4:W5:Y:S02]  /*3aa0*/  LDG.E.LTC128B.U16 R19, desc[UR36][R8.64+0x72] ;  /* 0x0000722408137981 */ /* 0x000964000c1e1520 */
.L_x_97:
[----:B------:R-:W-:Y:S05]  /*3ab0*/  BSYNC B1 ;  /* 0x0000000000017941 */ /* 0x000fea0003800000 */
.L_x_96:
[----:B------:R-:W-:Y:S05]  /*3ac0*/  @!P0 BRA `(.L_x_98) ;  /* 0x0000000800a88947 */ /* 0x000fea0003800000 */
[----:B-----5:R-:W-:-:S04]  /*3ad0*/  IMAD.U32 R0, R19, 0x10000, RZ ;  /* 0x0001000013007824 */ /* 0x020fc800078e00ff */
[----:B------:R-:W-:-:S04]  /*3ae0*/  FMUL R0, R0, R59 ;  /* 0x0000003b00007220 */ /* 0x000fc80000400000 */
[----:B------:R-:W-:-:S05]  /*3af0*/  FFMA R0, R55, R58, R0 ;  /* 0x0000003a37007223 */ /* 0x000fca0000000000 */
[----:B------:R-:W-:-:S05]  /*3b00*/  F2FP.BF16.F32.PACK_AB R0, RZ, R0 ;  /* 0x00000000ff00723e */ /* 0x000fca00000010ff */
[----:B------:R0:W-:Y:S01]  /*3b10*/  STG.E.U16 desc[UR36][R10.64+0x72], R0 ;  /* 0x000072000a007986 */ /* 0x0001e2000c101524 */
[----:B------:R-:W-:Y:S05]  /*3b20*/  BRA `(.L_x_98) ;  /* 0x0000000800907947 */ /* 0x000fea0003800000 */
.L_x_37:
[----:B------:R-:W-:Y:S01]  /*3b30*/  ISETP.GT.AND P0, PT, R3, 0x1, PT ;  /* 0x000000010300780c */ /* 0x000fe20003f04270 */
[----:B------:R-:W-:Y:S01]  /*3b40*/  ULDC.64 UR4, c[0x0][0x5c0] ;  /* 0x0001700000047ab9 */ /* 0x000fe20000000a00 */
[-C--:B------:R-:W-:Y:S01]  /*3b50*/  FMUL R24, R24, R58.reuse ;  /* 0x0000003a18187220 */ /* 0x080fe20000400000 */
[-C--:B------:R-:W-:Y:S01]  /*3b60*/  FMUL R25, R25, R58.reuse ;  /* 0x0000003a19197220 */ /* 0x080fe20000400000 */
[----:B------:R-:W-:Y:S01]  /*3b70*/  ISETP.GT.AND P3, PT, R0, RZ, P0 ;  /* 0x000000ff0000720c */ /* 0x000fe20000764270 */
[-C--:B------:R-:W-:Y:S01]  /*3b80*/  FMUL R26, R26, R58.reuse ;  /* 0x0000003a1a1a7220 */ /* 0x080fe20000400000 */
[----:B------:R-:W-:Y:S01]  /*3b90*/  LEA R4, P4, R70, UR4, 0x1 ;  /* 0x0000000446047c11 */ /* 0x000fe2000f8808ff */
[----:B------:R-:W-:Y:S01]  /*3ba0*/  FMUL R27, R27, R58 ;  /* 0x0000003a1b1b7220 */ /* 0x000fe20000400000 */
[----:B------:R-:W-:Y:S01]  /*3bb0*/  F2FP.BF16.F32.PACK_AB R24, RZ, R24 ;  /* 0x00000018ff18723e */ /* 0x000fe200000010ff */
[-C--:B------:R-:W-:Y:S01]  /*3bc0*/  FMUL R28, R28, R58.reuse ;  /* 0x0000003a1c1c7220 */ /* 0x080fe20000400000 */
[----:B------:R-:W-:Y:S01]  /*3bd0*/  LEA.HI.X R5, R70, UR5, R7, 0x1, P4 ;  /* 0x0000000546057c11 */ /* 0x000fe2000a0f0c07 */
[-C--:B------:R-:W-:Y:S01]  /*3be0*/  FMUL R29, R29, R58.reuse ;  /* 0x0000003a1d1d7220 */ /* 0x080fe20000400000 */
[----:B------:R-:W-:Y:S01]  /*3bf0*/  F2FP.BF16.F32.PACK_AB R25, RZ, R25 ;  /* 0x00000019ff19723e */ /* 0x000fe200000010ff */
[-C--:B------:R-:W-:Y:S01]  /*3c00*/  FMUL R30, R30, R58.reuse ;  /* 0x0000003a1e1e7220 */ /* 0x080fe20000400000 */
[----:B------:R-:W-:Y:S01]  /*3c10*/  SHF.L.U64.HI R77, R76, 0x4, R77 ;  /* 0x000000044c4d7819 */ /* 0x000fe2000001024d */
[----:B------:R-:W-:Y:S01]  /*3c20*/  @P1 STG.E.U16 desc[UR36][R4.64], R24 ;  /* 0x0000001804001986 */ /* 0x000fe2000c101524 */
[----:B------:R-:W-:Y:S01]  /*3c30*/  ISETP.GT.AND P1, PT, R3, 0x8, PT ;  /* 0x000000080300780c */ /* 0x000fe20003f24270 */
[----:B------:R-:W-:Y:S01]  /*3c40*/  FMUL R31, R31, R58 ;  /* 0x0000003a1f1f7220 */ /* 0x000fe20000400000 */
[----:B------:R-:W-:Y:S01]  /*3c50*/  ISETP.GT.AND P4, PT, R0, 0x8, P0 ;  /* 0x000000080000780c */ /* 0x000fe20000784270 */
[----:B------:R-:W-:Y:S01]  /*3c60*/  @P3 STG.E.U16 desc[UR36][R4.64+0x2], R25 ;  /* 0x0000021904003986 */ /* 0x000fe2000c101524 */
[----:B------:R-:W-:Y:S01]  /*3c70*/  LEA R6, P3, R76, R4, 0x4 ;  /* 0x000000044c067211 */ /* 0x000fe200078620ff */
[-C--:B------:R-:W-:Y:S01]  /*3c80*/  FMUL R32, R32, R58.reuse ;  /* 0x0000003a20207220 */ /* 0x080fe20000400000 */
[C---:B------:R-:W-:Y:S01]  /*3c90*/  ISETP.GT.AND P2, PT, R0.reuse, 0x8, P2 ;  /* 0x000000080000780c */ /* 0x040fe20001744270 */
[-C--:B------:R-:W-:Y:S01]  /*3ca0*/  FMUL R33, R33, R58.reuse ;  /* 0x0000003a21217220 */ /* 0x080fe20000400000 */
[----:B------:R-:W-:Y:S01]  /*3cb0*/  ISETP.GT.AND P0, PT, R3, 0x9, PT ;  /* 0x000000090300780c */ /* 0x000fe20003f04270 */
[----:B------:R-:W-:Y:S01]  /*3cc0*/  IMAD.X R7, R77, 0x1, R5, P3 ;  /* 0x000000014d077824 */ /* 0x000fe200018e0605 */
[----:B------:R-:W-:Y:S01]  /*3cd0*/  ISETP.GT.AND P5, PT, R0, RZ, P1 ;  /* 0x000000ff0000720c */ /* 0x000fe20000fa4270 */
[-C--:B------:R-:W-:Y:S01]  /*3ce0*/  FMUL R34, R34, R58.reuse ;  /* 0x0000003a22227220 */ /* 0x080fe20000400000 */
[----:B------:R-:W-:Y:S01]  /*3cf0*/  ISETP.GT.AND P3, PT, R0, RZ, P0 ;  /* 0x000000ff0000720c */ /* 0x000fe20000764270 */
[----:B------:R-:W-:Y:S01]  /*3d00*/  FMUL R35, R35, R58 ;  /* 0x0000003a23237220 */ /* 0x000fe20000400000 */
[----:B------:R-:W-:Y:S01]  /*3d10*/  F2FP.BF16.F32.PACK_AB R26, RZ, R26 ;  /* 0x0000001aff1a723e */ /* 0x000fe200000010ff */
[-C--:B------:R-:W-:Y:S01]  /*3d20*/  FMUL R36, R36, R58.reuse ;  /* 0x0000003a24247220 */ /* 0x080fe20000400000 */
[----:B------:R-:W-:Y:S01]  /*3d30*/  F2FP.BF16.F32.PACK_AB R27, RZ, R27 ;  /* 0x0000001bff1b723e */ /* 0x000fe200000010ff */
[----:B------:R-:W-:Y:S01]  /*3d40*/  FMUL R37, R37, R58 ;  /* 0x0000003a25257220 */ /* 0x000fe20000400000 */
[----:B------:R-:W-:Y:S01]  /*3d50*/  F2FP.BF16.F32.PACK_AB R28, RZ, R28 ;  /* 0x0000001cff1c723e */ /* 0x000fe200000010ff */
[----:B------:R-:W-:Y:S01]  /*3d60*/  @P2 STG.E.U16 desc[UR36][R6.64], R26 ;  /* 0x0000001a06002986 */ /* 0x000fe2000c101524 */
[----:B------:R-:W-:Y:S01]  /*3d70*/  F2FP.BF16.F32.PACK_AB R29, RZ, R29 ;  /* 0x0000001dff1d723e */ /* 0x000fe200000010ff */
[-C--:B------:R-:W-:Y:S01]  /*3d80*/  FMUL R38, R38, R58.reuse ;  /* 0x0000003a26267220 */ /* 0x080fe20000400000 */
[C---:B------:R-:W-:Y:S01]  /*3d90*/  ISETP.GT.AND P2, PT, R0.reuse, 0x8, P1 ;  /* 0x000000080000780c */ /* 0x040fe20000f44270 */
[----:B------:R-:W-:Y:S01]  /*3da0*/  @P4 STG.E.U16 desc[UR36][R6.64+0x2], R27 ;  /* 0x0000021b06004986 */ /* 0x000fe2000c101524 */
[----:B------:R-:W-:Y:S01]  /*3db0*/  ISETP.GT.AND P1, PT, R3, 0x10, PT ;  /* 0x000000100300780c */ /* 0x000fe20003f24270 */
[----:B------:R-:W-:Y:S01]  /*3dc0*/  FMUL R39, R39, R58 ;  /* 0x0000003a27277220 */ /* 0x000fe20000400000 */
[----:B------:R-:W-:Y:S01]  /*3dd0*/  F2FP.BF16.F32.PACK_AB R30, RZ, R30 ;  /* 0x0000001eff1e723e */ /* 0x000fe200000010ff */
[----:B------:R-:W-:Y:S01]  /*3de0*/  @P5 STG.E.U16 desc[UR36][R4.64+0x10], R28 ;  /* 0x0000101c04005986 */ /* 0x000fe2000c101524 */
[----:B------:R-:W-:Y:S01]  /*3df0*/  ISETP.GT.AND P4, PT, R0, RZ, P1 ;  /* 0x000000ff0000720c */ /* 0x000fe20000f84270 */
[-C--:B------:R-:W-:Y:S01]  /*3e00*/  FMUL R40, R40, R58.reuse ;  /* 0x0000003a28287220 */ /* 0x080fe20000400000 */
[----:B------:R-:W-:Y:S01]  /*3e10*/  F2FP.BF16.F32.PACK_AB R31, RZ, R31 ;  /* 0x0000001fff1f723e */ /* 0x000fe200000010ff */
[----:B------:R-:W-:Y:S01]  /*3e20*/  @P3 STG.E.U16 desc[UR36][R4.64+0x12], R29 ;  /* 0x0000121d04003986 */ /* 0x000fe2000c101524 */
[----:B------:R-:W-:Y:S01]  /*3e30*/  ISETP.GT.AND P3, PT, R0, 0x8, P0 ;  /* 0x000000080000780c */ /* 0x000fe20000764270 */
[----:B------:R-:W-:Y:S01]  /*3e40*/  FMUL R41, R41, R58 ;  /* 0x0000003a29297220 */ /* 0x000fe20000400000 */
[----:B------:R-:W-:Y:S01]  /*3e50*/  ISETP.GT.AND P0, PT, R3, 0x11, PT ;  /* 0x000000110300780c */ /* 0x000fe20003f04270 */
[----:B------:R-:W-:Y:S01]  /*3e60*/  @P2 STG.E.U16 desc[UR36][R6.64+0x10], R30 ;  /* 0x0000101e06002986 */ /* 0x000fe2000c101524 */
[----:B------:R-:W-:Y:S01]  /*3e70*/  F2FP.BF16.F32.PACK_AB R32, RZ, R32 ;  /* 0x00000020ff20723e */ /* 0x000fe200000010ff */
[-C--:B------:R-:W-:Y:S01]  /*3e80*/  FMUL R42, R42, R58.reuse ;  /* 0x0000003a2a2a7220 */ /* 0x080fe20000400000 */
[C---:B------:R-:W-:Y:S01]  /*3e90*/  ISETP.GT.AND P5, PT, R0.reuse, RZ, P0 ;  /* 0x000000ff0000720c */ /* 0x040fe200007a4270 */
[-C--:B------:R-:W-:Y:S01]  /*3ea0*/  FMUL R43, R43, R58.reuse ;  /* 0x0000003a2b2b7220 */ /* 0x080fe20000400000 */
[----:B------:R-:W-:Y:S01]  /*3eb0*/  ISETP.GT.AND P2, PT, R0, 0x8, P1 ;  /* 0x000000080000780c */ /* 0x000fe20000f44270 */
[-C--:B------:R-:W-:Y:S01]  /*3ec0*/  FMUL R44, R44, R58.reuse ;  /* 0x0000003a2c2c7220 */ /* 0x080fe20000400000 */
[----:B------:R-:W-:Y:S01]  /*3ed0*/  ISETP.GT.AND P1, PT, R3, 0x18, PT ;  /* 0x000000180300780c */ /* 0x000fe20003f24270 */
[-C--:B------:R-:W-:Y:S01]  /*3ee0*/  FMUL R45, R45, R58.reuse ;  /* 0x0000003a2d2d7220 */ /* 0x080fe20000400000 */
[----:B------:R-:W-:Y:S01]  /*3ef0*/  F2FP.BF16.F32.PACK_AB R33, RZ, R33 ;  /* 0x00000021ff21723e */ /* 0x000fe200000010ff */
[----:B------:R-:W-:Y:S01]  /*3f00*/  @P3 STG.E.U16 desc[UR36][R6.64+0x12], R31 ;  /* 0x0000121f06003986 */ /* 0x000fe2000c101524 */
[----:B------:R-:W-:Y:S01]  /*3f10*/  ISETP.GT.AND P3, PT, R0, 0x8, P0 ;  /* 0x000000080000780c */ /* 0x000fe20000764270 */
[-C--:B------:R-:W-:Y:S01]  /*3f20*/  FMUL R46, R46, R58.reuse ;  /* 0x0000003a2e2e7220 */ /* 0x080fe20000400000 */
[----:B------:R-:W-:Y:S01]  /*3f30*/  ISETP.GT.AND P0, PT, R3, 0x19, PT ;  /* 0x000000190300780c */ /* 0x000fe20003f04270 */
[----:B------:R-:W-:Y:S01]  /*3f40*/  @P4 STG.E.U16 desc[UR36][R4.64+0x20], R32 ;  /* 0x0000202004004986 */ /* 0x000fe2000c101524 */
[C---:B------:R-:W-:Y:S01]  /*3f50*/  ISETP.GT.AND P4, PT, R0.reuse, RZ, P1 ;  /* 0x000000ff0000720c */ /* 0x040fe20000f84270 */
[----:B------:R-:W-:Y:S01]  /*3f60*/  FMUL R47, R47, R58 ;  /* 0x0000003a2f2f7220 */ /* 0x000fe20000400000 */
[----:B------:R-:W-:Y:S01]  /*3f70*/  F2FP.BF16.F32.PACK_AB R34, RZ, R34 ;  /* 0x00000022ff22723e */ /* 0x000fe200000010ff */
[----:B------:R-:W-:Y:S01]  /*3f80*/  @P5 STG.E.U16 desc[UR36][R4.64+0x22], R33 ;  /* 0x0000222104005986 */ /* 0x000fe2000c101524 */
[----:B------:R-:W-:Y:S01]  /*3f90*/  ISETP.GT.AND P5, PT, R0, RZ, P0 ;  /* 0x000000ff0000720c */ /* 0x000fe200007a4270 */
[----:B------:R-:W-:Y:S01]  /*3fa0*/  FMUL R48, R48, R58 ;  /* 0x0000003a30307220 */ /* 0x000fe20000400000 */
[----:B------:R-:W-:Y:S01]  /*3fb0*/  F2FP.BF16.F32.PACK_AB R35, RZ, R35 ;  /* 0x00000023ff23723e */ /* 0x000fe200000010ff */
[----:B------:R-:W-:Y:S01]  /*3fc0*/  @P2 STG.E.U16 desc[UR36][R6.64+0x20], R34 ;  /* 0x0000202206002986 */ /* 0x000fe2000c101524 */
[----:B------:R-:W-:Y:S01]  /*3fd0*/  F2FP.BF16.F32.PACK_AB R36, RZ, R36 ;  /* 0x00000024ff24723e */ /* 0x000fe200000010ff */
[-C--:B------:R-:W-:Y:S01]  /*3fe0*/  FMUL R49, R49, R58.reuse ;  /* 0x0000003a31317220 */ /* 0x080fe20000400000 */
[----:B------:R-:W-:Y:S01]  /*3ff0*/  ISETP.GT.AND P2, PT, R0, 0x8, P1 ;  /* 0x000000080000780c */ /* 0x000fe20000f44270 */
[----:B------:R-:W-:Y:S01]  /*4000*/  @P3 STG.E.U16 desc[UR36][R6.64+0x22], R35 ;  /* 0x0000222306003986 */ /* 0x000fe2000c101524 */
[----:B------:R-:W-:Y:S01]  /*4010*/  ISETP.GT.AND P1, PT, R3, 0x20, PT ;  /* 0x000000200300780c */ /* 0x000fe20003f24270 */
[-C--:B------:R-:W-:Y:S01]  /*4020*/  FMUL R50, R50, R58.reuse ;  /* 0x0000003a32327220 */ /* 0x080fe20000400000 */
[----:B------:R-:W-:Y:S01]  /*4030*/  F2FP.BF16.F32.PACK_AB R37, RZ, R37 ;  /* 0x00000025ff25723e */ /* 0x000fe200000010ff */
[----:B------:R-:W-:Y:S01]  /*4040*/  @P4 STG.E.U16 desc[UR36][R4.64+0x30], R36 ;  /* 0x0000302404004986 */ /* 0x000fe2000c101524 */
[C---:B------:R-:W-:Y:S01]  /*4050*/  ISETP.GT.AND P3, PT, R0.reuse, 0x8, P0 ;  /* 0x000000080000780c */ /* 0x040fe20000764270 */
[-C--:B------:R-:W-:Y:S01]  /*4060*/  FMUL R51, R51, R58.reuse ;  /* 0x0000003a33337220 */ /* 0x080fe20000400000 */
[----:B------:R-:W-:Y:S01]  /*4070*/  ISETP.GT.AND P0, PT, R3, 0x21, PT ;  /* 0x000000210300780c */ /* 0x000fe20003f04270 */
[----:B------:R-:W-:Y:S01]  /*4080*/  @P5 STG.E.U16 desc[UR36][R4.64+0x32], R37 ;  /* 0x0000322504005986 */ /* 0x000fe2000c101524 */
        /* <DEDUP_REMOVED lines=10> */
[----:B------:R-:W-:-:S02]  /*4130*/  F2FP.BF16.F32.PACK_AB R41, RZ, R41 ;  /* 0x00000029ff29723e */ /* 0x000fc400000010ff */
[C---:B------:R-:W-:Y:S01]  /*4140*/  ISETP.GT.AND P1, PT, R0.reuse, 0x8, P1 ;  /* 0x000000080000780c */ /* 0x040fe20000f24270 */
[----:B------:R-:W-:Y:S01]  /*4150*/  @P3 STG.E.U16 desc[UR36][R6.64+0x32], R39 ;  /* 0x0000322706003986 */ /* 0x000fe2000c101524 */
[C---:B------:R-:W-:Y:S02]  /*4160*/  ISETP.GT.AND P2, PT, R0.reuse, 0x8, P0 ;  /* 0x000000080000780c */ /* 0x040fe40000744270 */
[C---:B------:R-:W-:Y:S01]  /*4170*/  ISETP.GT.AND P0, PT, R3.reuse, 0x29, PT ;  /* 0x000000290300780c */ /* 0x040fe20003f04270 */
[----:B------:R-:W-:Y:S01]  /*4180*/  @P4 STG.E.U16 desc[UR36][R4.64+0x40], R40 ;  /* 0x0000402804004986 */ /* 0x000fe2000c101524 */
[----:B------:R-:W-:Y:S02]  /*4190*/  ISETP.GT.AND P4, PT, R3, 0x28, PT ;  /* 0x000000280300780c */ /* 0x000fe40003f84270 */
[----:B------:R-:W-:Y:S01]  /*41a0*/  F2FP.BF16.F32.PACK_AB R42, RZ, R42 ;  /* 0x0000002aff2a723e */ /* 0x000fe200000010ff */
[----:B------:R-:W-:Y:S01]  /*41b0*/  @P5 STG.E.U16 desc[UR36][R4.64+0x42], R41 ;  /* 0x0000422904005986 */ /* 0x000fe2000c101524 */
[----:B------:R-:W-:-:S02]  /*41c0*/  ISETP.GT.AND P5, PT, R0, RZ, P4 ;  /* 0x000000ff0000720c */ /* 0x000fc400027a4270 */
[C---:B------:R-:W-:Y:S01]  /*41d0*/  ISETP.GT.AND P3, PT, R0.reuse, RZ, P0 ;  /* 0x000000ff0000720c */ /* 0x040fe20000764270 */
[----:B------:R-:W-:Y:S01]  /*41e0*/  @P1 STG.E.U16 desc[UR36][R6.64+0x40], R42 ;  /* 0x0000402a06001986 */ /* 0x000fe2000c101524 */
[----:B------:R-:W-:Y:S02]  /*41f0*/  F2FP.BF16.F32.PACK_AB R43, RZ, R43 ;  /* 0x0000002bff2b723e */ /* 0x000fe400000010ff */
[----:B------:R-:W-:Y:S02]  /*4200*/  F2FP.BF16.F32.PACK_AB R44, RZ, R44 ;  /* 0x0000002cff2c723e */ /* 0x000fe400000010ff */
[C---:B------:R-:W-:Y:S01]  /*4210*/  ISETP.GT.AND P4, PT, R0.reuse, 0x8, P4 ;  /* 0x000000080000780c */ /* 0x040fe20002784270 */
[----:B------:R-:W-:Y:S01]  /*4220*/  @P2 STG.E.U16 desc[UR36][R6.64+0x42], R43 ;  /* 0x0000422b06002986 */ /* 0x000fe2000c101524 */
[----:B------:R-:W-:Y:S02]  /*4230*/  F2FP.BF16.F32.PACK_AB R45, RZ, R45 ;  /* 0x0000002dff2d723e */ /* 0x000fe400000010ff */
[----:B------:R-:W-:Y:S01]  /*4240*/  ISETP.GT.AND P2, PT, R3, 0x31, PT ;  /* 0x000000310300780c */ /* 0x000fe20003f44270 */
[----:B------:R-:W-:Y:S01]  /*4250*/  @P5 STG.E.U16 desc[UR36][R4.64+0x50], R44 ;  /* 0x0000502c04005986 */ /* 0x000fe2000c101524 */
[----:B------:R-:W-:-:S02]  /*4260*/  ISETP.GT.AND P5, PT, R0, 0x8, P0 ;  /* 0x000000080000780c */ /* 0x000fc400007a4270 */
[C---:B------:R-:W-:Y:S01]  /*4270*/  ISETP.GT.AND P1, PT, R3.reuse, 0x38, PT ;  /* 0x000000380300780c */ /* 0x040fe20003f24270 */
[----:B------:R-:W-:Y:S01]  /*4280*/  @P3 STG.E.U16 desc[UR36][R4.64+0x52], R45 ;  /* 0x0000522d04003986 */ /* 0x000fe2000c101524 */
[C---:B------:R-:W-:Y:S02]  /*4290*/  ISETP.GT.AND P3, PT, R3.reuse, 0x30, PT ;  /* 0x000000300300780c */ /* 0x040fe40003f64270 */
[----:B------:R-:W-:Y:S01]  /*42a0*/  ISETP.GT.AND P0, PT, R3, 0x39, PT ;  /* 0x000000390300780c */ /* 0x000fe20003f04270 */
[----:B------:R-:W-:Y:S01]  /*42b0*/  @P4 IMAD.MOV.U32 R2, RZ, RZ, R6 ;  /* 0x000000ffff024224 */ /* 0x000fe200078e0006 */
[----:B------:R-:W-:Y:S01]  /*42c0*/  F2FP.BF16.F32.PACK_AB R46, RZ, R46 ;  /* 0x0000002eff2e723e */ /* 0x000fe200000010ff */
[----:B------:R-:W-:Y:S01]  /*42d0*/  @P4 IMAD.MOV.U32 R3, RZ, RZ, R7 ;  /* 0x000000ffff034224 */ /* 0x000fe200078e0007 */
[----:B------:R-:W-:Y:S02]  /*42e0*/  F2FP.BF16.F32.PACK_AB R47, RZ, R47 ;  /* 0x0000002fff2f723e */ /* 0x000fe400000010ff */
[----:B------:R-:W-:-:S02]  /*42f0*/  F2FP.BF16.F32.PACK_AB R48, RZ, R48 ;  /* 0x00000030ff30723e */ /* 0x000fc400000010ff */
[----:B------:R1:W-:Y:S01]  /*4300*/  @P4 STG.E.U16 desc[UR36][R2.64+0x50], R46 ;  /* 0x0000502e02004986 */ /* 0x0003e2000c101524 */
[C---:B------:R-:W-:Y:S02]  /*4310*/  ISETP.GT.AND P4, PT, R0.reuse, RZ, P2 ;  /* 0x000000ff0000720c */ /* 0x040fe40001784270 */
[----:B------:R-:W-:Y:S02]  /*4320*/  F2FP.BF16.F32.PACK_AB R49, RZ, R49 ;  /* 0x00000031ff31723e */ /* 0x000fe400000010ff */
[----:B------:R-:W-:Y:S02]  /*4330*/  ISETP.GT.AND P2, PT, R0, 0x8, P2 ;  /* 0x000000080000780c */ /* 0x000fe40001744270 */
[----:B------:R-:W-:Y:S02]  /*4340*/  F2FP.BF16.F32.PACK_AB R50, RZ, R50 ;  /* 0x00000032ff32723e */ /* 0x000fe400000010ff */
[----:B------:R-:W-:Y:S02]  /*4350*/  F2FP.BF16.F32.PACK_AB R51, RZ, R51 ;  /* 0x00000033ff33723e */ /* 0x000fe400000010ff */
[----:B------:R-:W-:Y:S01]  /*4360*/  F2FP.BF16.F32.PACK_AB R52, RZ, R52 ;  /* 0x00000034ff34723e */ /* 0x000fe200000010ff */
[----:B-1----:R-:W-:Y:S01]  /*4370*/  @P5 IMAD.MOV.U32 R2, RZ, RZ, R6 ;  /* 0x000000ffff025224 */ /* 0x002fe200078e0006 */
[----:B------:R-:W-:Y:S01]  /*4380*/  F2FP.BF16.F32.PACK_AB R53, RZ, R53 ;  /* 0x00000035ff35723e */ /* 0x000fe200000010ff */
[----:B------:R-:W-:Y:S01]  /*4390*/  @P5 IMAD.MOV.U32 R3, RZ, RZ, R7 ;  /* 0x000000ffff035224 */ /* 0x000fe200078e0007 */
[----:B------:R-:W-:-:S02]  /*43a0*/  F2FP.BF16.F32.PACK_AB R54, RZ, R54 ;  /* 0x00000036ff36723e */ /* 0x000fc400000010ff */
[----:B------:R-:W-:Y:S02]  /*43b0*/  F2FP.BF16.F32.PACK_AB R55, RZ, R55 ;  /* 0x00000037ff37723e */ /* 0x000fe400000010ff */
[----:B------:R1:W-:Y:S01]  /*43c0*/  @P5 STG.E.U16 desc[UR36][R2.64+0x52], R47 ;  /* 0x0000522f02005986 */ /* 0x0003e2000c101524 */
[C---:B------:R-:W-:Y:S02]  /*43d0*/  ISETP.GT.AND P5, PT, R0.reuse, RZ, P3 ;  /* 0x000000ff0000720c */ /* 0x040fe40001fa4270 */
[----:B------:R-:W-:-:S11]  /*43e0*/  ISETP.GT.AND P3, PT, R0, 0x8, P3 ;  /* 0x000000080000780c */ /* 0x000fd60001f64270 */
[----:B-1----:R-:W-:Y:S02]  /*43f0*/  @P5 IMAD.MOV.U32 R2, RZ, RZ, R4 ;  /* 0x000000ffff025224 */ /* 0x002fe400078e0004 */
[----:B------:R-:W-:-:S05]  /*4400*/  @P5 IMAD.MOV.U32 R3, RZ, RZ, R5 ;  /* 0x000000ffff035224 */ /* 0x000fca00078e0005 */
[----:B------:R1:W-:Y:S01]  /*4410*/  @P5 STG.E.U16 desc[UR36][R2.64+0x60], R48 ;  /* 0x0000603002005986 */ /* 0x0003e2000c101524 */
[C---:B------:R-:W-:Y:S02]  /*4420*/  ISETP.GT.AND P5, PT, R0.reuse, RZ, P0 ;  /* 0x000000ff0000720c */ /* 0x040fe400007a4270 */
[----:B------:R-:W-:Y:S01]  /*4430*/  ISETP.GT.AND P0, PT, R0, 0x8, P0 ;  /* 0x000000080000780c */ /* 0x000fe20000704270 */
[----:B-1----:R-:W-:Y:S02]  /*4440*/  @P4 IMAD.MOV.U32 R2, RZ, RZ, R4 ;  /* 0x000000ffff024224 */ /* 0x002fe400078e0004 */
[----:B------:R-:W-:-:S05]  /*4450*/  @P4 IMAD.MOV.U32 R3, RZ, RZ, R5 ;  /* 0x000000ffff034224 */ /* 0x000fca00078e0005 */
[----:B------:R1:W-:Y:S01]  /*4460*/  @P4 STG.E.U16 desc[UR36][R2.64+0x62], R49 ;  /* 0x0000623102004986 */ /* 0x0003e2000c101524 */
[C---:B------:R-:W-:Y:S02]  /*4470*/  ISETP.GT.AND P4, PT, R0.reuse, RZ, P1 ;  /* 0x000000ff0000720c */ /* 0x040fe40000f84270 */
[----:B------:R-:W-:Y:S01]  /*4480*/  ISETP.GT.AND P1, PT, R0, 0x8, P1 ;  /* 0x000000080000780c */ /* 0x000fe20000f24270 */
[----:B-1----:R-:W-:Y:S02]  /*4490*/  @P3 IMAD.MOV.U32 R2, RZ, RZ, R6 ;  /* 0x000000ffff023224 */ /* 0x002fe400078e0006 */
[----:B------:R-:W-:-:S05]  /*44a0*/  @P3 IMAD.MOV.U32 R3, RZ, RZ, R7 ;  /* 0x000000ffff033224 */ /* 0x000fca00078e0007 */
[----:B------:R1:W-:Y:S02]  /*44b0*/  @P3 STG.E.U16 desc[UR36][R2.64+0x60], R50 ;  /* 0x0000603202003986 */ /* 0x0003e4000c101524 */
[----:B-1----:R-:W-:Y:S02]  /*44c0*/  @P2 IMAD.MOV.U32 R2, RZ, RZ, R6 ;  /* 0x000000ffff022224 */ /* 0x002fe400078e0006 */
[----:B------:R-:W-:-:S05]  /*44d0*/  @P2 IMAD.MOV.U32 R3, RZ, RZ, R7 ;  /* 0x000000ffff032224 */ /* 0x000fca00078e0007 */
[----:B------:R1:W-:Y:S02]  /*44e0*/  @P2 STG.E.U16 desc[UR36][R2.64+0x62], R51 ;  /* 0x0000623302002986 */ /* 0x0003e4000c101524 */
[----:B-1----:R-:W-:Y:S02]  /*44f0*/  @P4 IMAD.MOV.U32 R2, RZ, RZ, R4 ;  /* 0x000000ffff024224 */ /* 0x002fe400078e0004 */
[----:B------:R-:W-:-:S05]  /*4500*/  @P4 IMAD.MOV.U32 R3, RZ, RZ, R5 ;  /* 0x000000ffff034224 */ /* 0x000fca00078e0005 */
[----:B------:R1:W-:Y:S04]  /*4510*/  @P4 STG.E.U16 desc[UR36][R2.64+0x70], R52 ;  /* 0x0000703402004986 */ /* 0x0003e8000c101524 */
[----:B------:R2:W-:Y:S01]  /*4520*/  @P5 STG.E.U16 desc[UR36][R4.64+0x72], R53 ;  /* 0x0000723504005986 */ /* 0x0005e2000c101524 */
[----:B-1----:R-:W-:Y:S02]  /*4530*/  @P1 IMAD.MOV.U32 R2, RZ, RZ, R6 ;  /* 0x000000ffff021224 */ /* 0x002fe400078e0006 */
[----:B------:R-:W-:-:S05]  /*4540*/  @P1 IMAD.MOV.U32 R3, RZ, RZ, R7 ;  /* 0x000000ffff031224 */ /* 0x000fca00078e0007 */
[----:B------:R2:W-:Y:S04]  /*4550*/  @P1 STG.E.U16 desc[UR36][R2.64+0x70], R54 ;  /* 0x0000703602001986 */ /* 0x0005e8000c101524 */
[----:B------:R2:W-:Y:S02]  /*4560*/  @P0 STG.E.U16 desc[UR36][R6.64+0x72], R55 ;  /* 0x0000723706000986 */ /* 0x0005e4000c101524 */
.L_x_98:
[----:B------:R-:W-:Y:S05]  /*4570*/  BSYNC B0 ;  /* 0x0000000000007941 */ /* 0x000fea0003800000 */
.L_x_36:
[----:B0-2---:R-:W2:Y:S01]  /*4580*/  LDL.64 R2, [R1] ;  /* 0x0000000001027983 */ /* 0x005ea20000100a00 */
[----:B------:R-:W-:Y:S01]  /*4590*/  ULDC.64 UR4, c[0x0][0x650] ;  /* 0x0001940000047ab9 */ /* 0x000fe20000000a00 */
[----:B------:R0:W-:Y:S01]  /*45a0*/  SYNCS.ARRIVE.TRANS64.A1T0 RZ, [R66+UR47], RZ ;  /* 0x000000ff42ff79a7 */ /* 0x0001e2000810002f */
[----:B------:R-:W-:Y:S01]  /*45b0*/  PRMT R0, RZ, 0x7610, R0 ;  /* 0x00007610ff007816 */ /* 0x000fe20000000000 */
[----:B-----5:R-:W-:Y:S02]  /*45c0*/  IMAD.MOV.U32 R19, RZ, RZ, -0x1 ;  /* 0xffffffffff137424 */ /* 0x020fe400078e00ff */
[----:B------:R-:W-:Y:S01]  /*45d0*/  IMAD.MOV.U32 R22, RZ, RZ, -0x1 ;  /* 0xffffffffff167424 */ /* 0x000fe200078e00ff */
[----:B--2---:R-:W-:-:S04]  /*45e0*/  LEA R18, P0, R2, R18, 0x1 ;  /* 0x0000001202127211 */ /* 0x004fc800078008ff */
[----:B------:R-:W-:Y:S01]  /*45f0*/  LEA.HI.X R17, R2, R17, R23, 0x1, P0 ;  /* 0x0000001102117211 */ /* 0x000fe200000f0c17 */
[----:B------:R-:W-:Y:S01]  /*4600*/  IMAD.MOV.U32 R2, RZ, RZ, -0x1 ;  /* 0xffffffffff027424 */ /* 0x000fe200078e00ff */
[----:B------:R-:W-:-:S04]  /*4610*/  ISETP.GE.U32.AND P0, PT, R18, UR4, PT ;  /* 0x0000000412007c0c */ /* 0x000fc8000bf06070 */
[----:B------:R-:W-:-:S13]  /*4620*/  ISETP.GE.U32.AND.EX P0, PT, R17, UR5, PT, P0 ;  /* 0x0000000511007c0c */ /* 0x000fda000bf06100 */
[----:B0-----:R-:W-:Y:S05]  /*4630*/  @P0 BRA `(.L_x_99) ;  /* 0x0000000400700947 */ /* 0x001fea0003800000 */
[----:B-1----:R-:W0:Y:S01]  /*4640*/  S2R R10, SR_CTAID.X ;  /* 0x00000000000a7919 */ /* 0x002e220000002500 */
[----:B---34-:R-:W1:Y:S01]  /*4650*/  LDC.64 R8, c[0x0][0x628] ;  /* 0x00018a00ff087b82 */ /* 0x018e620000000a00 */
[----:B------:R-:W-:Y:S01]  /*4660*/  ULDC UR4, c[0x0][0x150] ;  /* 0x0000540000047ab9 */ /* 0x000fe20000000800 */
[----:B------:R-:W-:Y:S01]  /*4670*/  IMAD.MOV.U32 R6, RZ, RZ, R18 ;  /* 0x000000ffff067224 */ /* 0x000fe200078e0012 */
[----:B------:R-:W2:Y:S01]  /*4680*/  S2R R20, SR_CTAID.Y ;  /* 0x0000000000147919 */ /* 0x000ea20000002600 */
[----:B------:R-:W-:-:S04]  /*4690*/  IMAD.MOV.U32 R7, RZ, RZ, R17 ;  /* 0x000000ffff077224 */ /* 0x000fc800078e0011 */
[----:B------:R-:W3:Y:S08]  /*46a0*/  LDC R15, c[0x0][0x144] ;  /* 0x00005100ff0f7b82 */ /* 0x000ef00000000800 */
[----:B------:R-:W4:Y:S08]  /*46b0*/  LDC R0, c[0x0][0x630] ;  /* 0x00018c00ff007b82 */ /* 0x000f300000000800 */
[----:B------:R-:W2:Y:S01]  /*46c0*/  LDC.64 R12, c[0x0][0x620] ;  /* 0x00018800ff0c7b82 */ /* 0x000ea20000000a00 */
[----:B-1----:R-:W-:-:S04]  /*46d0*/  ISETP.NE.U32.AND P0, PT, R8, RZ, PT ;  /* 0x000000ff0800720c */ /* 0x002fc80003f05070 */
[----:B------:R-:W-:Y:S02]  /*46e0*/  ISETP.NE.AND.EX P0, PT, R9, RZ, PT, P0 ;  /* 0x000000ff0900720c */ /* 0x000fe40003f05300 */
[----:B0-----:R-:W-:-:S05]  /*46f0*/  I2FP.F32.U32 R2, R10 ;  /* 0x0000000a00027245 */ /* 0x001fca0000201000 */
[----:B------:R-:W-:-:S04]  /*4700*/  FMUL R2, R2, UR4 ;  /* 0x0000000402027c20 */ /* 0x000fc80008400000 */
[----:B------:R0:W1:Y:S02]  /*4710*/  F2I.U32.TRUNC.NTZ R14, R2 ;  /* 0x00000002000e7305 */ /* 0x000064000020f000 */
[----:B---34-:R-:W-:Y:S05]  /*4720*/  @!P0 BRA `(.L_x_100) ;  /* 0x0000000000288947 */ /* 0x018fea0003800000 */
[----:B------:R-:W3:Y:S02]  /*4730*/  LDC R3, c[0x0][0x634] ;  /* 0x00018d00ff037b82 */ /* 0x000ee40000000800 */
[----:B---3--:R-:W-:-:S05]  /*4740*/  IADD3 R7, P0, R18, R3, RZ ;  /* 0x0000000312077210 */ /* 0x008fca0007f1e0ff */
[----:B------:R-:W-:-:S04]  /*4750*/  IMAD.X R11, RZ, RZ, R17, P0 ;  /* 0x000000ffff0b7224 */ /* 0x000fc800000e0611 */
[----:B0-----:R-:W-:-:S04]  /*4760*/  IMAD.WIDE.U32 R2, R11, R8, RZ ;  /* 0x000000080b027225 */ /* 0x001fc800078e00ff */
[----:B------:R-:W-:-:S04]  /*4770*/  IMAD.WIDE.U32 R4, P0, R7, R9, R2 ;  /* 0x0000000907047225 */ /* 0x000fc80007800002 */
[----:B------:R-:W-:-:S04]  /*4780*/  IMAD.WIDE.U32 R2, R7, R8, RZ ;  /* 0x0000000807027225 */ /* 0x000fc800078e00ff */
[----:B------:R-:W-:Y:S01]  /*4790*/  IMAD.X R7, RZ, RZ, RZ, P0 ;  /* 0x000000ffff077224 */ /* 0x000fe200000e06ff */
[----:B------:R-:W-:Y:S01]  /*47a0*/  IADD3 RZ, P0, R3, R4, RZ ;  /* 0x0000000403ff7210 */ /* 0x000fe20007f1e0ff */
[----:B------:R-:W-:-:S04]  /*47b0*/  IMAD.MOV.U32 R6, RZ, RZ, R5 ;  /* 0x000000ffff067224 */ /* 0x000fc800078e0005 */
[----:B------:R-:W-:-:S08]  /*47c0*/  IMAD.WIDE.U32.X R6, R11, R9, R6, P0 ;  /* 0x000000090b067225 */ /* 0x000fd000000e0406 */
.L_x_100:
[----:B------:R-:W3:Y:S01]  /*47d0*/  LDC.64 R26, c[0x0][0x640] ;  /* 0x00019000ff1a7b82 */ /* 0x000ee20000000a00 */
[-C--:B------:R-:W-:Y:S01]  /*47e0*/  SHF.R.U64 R11, R6, R0.reuse, R7 ;  /* 0x00000000060b7219 */ /* 0x080fe20000001207 */
[----:B------:R-:W-:Y:S01]  /*47f0*/  IMAD.MOV.U32 R19, RZ, RZ, R17 ;  /* 0x000000ffff137224 */ /* 0x000fe200078e0011 */
[----:B------:R-:W-:Y:S01]  /*4800*/  SHF.R.U32.HI R0, RZ, R0, R7 ;  /* 0x00000000ff007219 */ /* 0x000fe20000011607 */
[----:B-1----:R-:W-:Y:S01]  /*4810*/  IMAD.MOV R14, RZ, RZ, -R14 ;  /* 0x000000ffff0e7224 */ /* 0x002fe200078e0a0e */
[----:B------:R-:W-:Y:S01]  /*4820*/  IADD3 R5, P0, RZ, -R11, RZ ;  /* 0x8000000bff057210 */ /* 0x000fe20007f1e0ff */
[----:B------:R-:W-:Y:S01]  /*4830*/  ULDC UR4, c[0x0][0x154] ;  /* 0x0000550000047ab9 */ /* 0x000fe20000000800 */
[----:B------:R-:W-:Y:S01]  /*4840*/  IMAD.MOV.U32 R7, RZ, RZ, 0x1 ;  /* 0x00000001ff077424 */ /* 0x000fe200078e00ff */
[----:B------:R-:W1:Y:S01]  /*4850*/  LDC R4, c[0x0][0x618] ;  /* 0x00018600ff047b82 */ /* 0x000e620000000800 */
[----:B------:R-:W-:Y:S02]  /*4860*/  IMAD R22, R15, R14, R10 ;  /* 0x0000000e0f167224 */ /* 0x000fe400078e020a */
[----:B------:R-:W-:-:S04]  /*4870*/  IMAD.X R3, RZ, RZ, ~R0, P0 ;  /* 0x000000ffff037224 */ /* 0x000fc800000e0e00 */
[-C--:B--2---:R-:W-:Y:S01]  /*4880*/  IMAD R0, R3, R12.reuse, RZ ;  /* 0x0000000c03007224 */ /* 0x084fe200078e02ff */
[----:B------:R-:W2:Y:S01]  /*4890*/  LDC R6, c[0x0][0x608] ;  /* 0x00018200ff067b82 */ /* 0x000ea20000000800 */
[----:B0-----:R-:W-:-:S04]  /*48a0*/  IMAD.WIDE.U32 R2, R5, R12, R18 ;  /* 0x0000000c05027225 */ /* 0x001fc800078e0012 */
[----:B------:R-:W-:Y:S01]  /*48b0*/  IMAD R5, R5, R13, R0 ;  /* 0x0000000d05057224 */ /* 0x000fe200078e0200 */
[----:B------:R-:W-:Y:S02]  /*48c0*/  I2FP.F32.U32 R0, R20 ;  /* 0x0000001400007245 */ /* 0x000fe40000201000 */
[----:B------:R-:W0:Y:S01]  /*48d0*/  LDC R24, c[0x0][0x658] ;  /* 0x00019600ff187b82 */ /* 0x000e220000000800 */
[----:B------:R-:W-:Y:S01]  /*48e0*/  IMAD.IADD R3, R3, 0x1, R5 ;  /* 0x0000000103037824 */ /* 0x000fe200078e0205 */
[----:B---3--:R-:W-:Y:S01]  /*48f0*/  ISETP.NE.U32.AND P0, PT, R26, RZ, PT ;  /* 0x000000ff1a00720c */ /* 0x008fe20003f05070 */
[----:B------:R-:W-:Y:S01]  /*4900*/  FMUL R0, R0, UR4 ;  /* 0x0000000400007c20 */ /* 0x000fe20008400000 */
[----:B------:R-:W-:Y:S02]  /*4910*/  IMAD.MOV.U32 R5, RZ, RZ, -0x1 ;  /* 0xffffffffff057424 */ /* 0x000fe400078e00ff */
[----:B------:R-:W-:Y:S01]  /*4920*/  ISETP.NE.AND.EX P0, PT, R27, RZ, PT, P0 ;  /* 0x000000ff1b00720c */ /* 0x000fe20003f05300 */
[----:B------:R3:W4:Y:S01]  /*4930*/  F2I.U32.TRUNC.NTZ R12, R0 ;  /* 0x00000000000c7305 */ /* 0x000722000020f000 */
[----:B------:R-:W3:Y:S01]  /*4940*/  LDC R15, c[0x0][0x148] ;  /* 0x00005200ff0f7b82 */ /* 0x000ee20000000800 */
[----:B-1----:R-:W-:-:S02]  /*4950*/  SHF.R.U64 R10, R2, R4, R3 ;  /* 0x00000004020a7219 */ /* 0x002fc40000001203 */
[----:B------:R-:W-:-:S05]  /*4960*/  SHF.R.U32.HI R3, RZ, R4, R3 ;  /* 0x00000004ff037219 */ /* 0x000fca0000011603 */
[----:B------:R-:W1:Y:S01]  /*4970*/  LDC R14, c[0x0][0x600] ;  /* 0x00018000ff0e7b82 */ /* 0x000e620000000800 */
[-CC-:B--2---:R-:W-:Y:S02]  /*4980*/  SHF.R.U64 R8, R10, R6.reuse, R3.reuse ;  /* 0x000000060a087219 */ /* 0x184fe40000001203 */
[----:B------:R-:W-:-:S05]  /*4990*/  SHF.R.U32.HI R3, RZ, R6, R3 ;  /* 0x00000006ff037219 */ /* 0x000fca0000011603 */
[----:B------:R-:W2:Y:S01]  /*49a0*/  LDC R21, c[0x0][0x648] ;  /* 0x00019200ff157b82 */ /* 0x000ea20000000800 */
[-CC-:B0-----:R-:W-:Y:S02]  /*49b0*/  SHF.R.U64 R13, R8, R24.reuse, R3.reuse ;  /* 0x00000018080d7219 */ /* 0x181fe40000001203 */
[-C--:B------:R-:W-:Y:S02]  /*49c0*/  SHF.L.U32 R5, R5, R24.reuse, RZ ;  /* 0x0000001805057219 */ /* 0x080fe400000006ff */
[-C--:B------:R-:W-:Y:S01]  /*49d0*/  SHF.R.U32.HI R3, RZ, R24.reuse, R3 ;  /* 0x00000018ff037219 */ /* 0x080fe20000011603 */
[----:B------:R-:W-:Y:S01]  /*49e0*/  IMAD.MOV.U32 R2, RZ, RZ, R13 ;  /* 0x000000ffff027224 */ /* 0x000fe200078e000d */
[----:B------:R-:W-:Y:S01]  /*49f0*/  SHF.L.U32 R24, R7, R24, RZ ;  /* 0x0000001807187219 */ /* 0x000fe200000006ff */
[----:B------:R-:W0:Y:S01]  /*4a00*/  LDC R25, c[0x0][0x638] ;  /* 0x00018e00ff197b82 */ /* 0x000e220000000800 */
[----:B------:R-:W-:-:S07]  /*4a10*/  LOP3.LUT R19, RZ, R5, RZ, 0x33, !PT ;  /* 0x00000005ff137212 */ /* 0x000fce00078e33ff */
[----:B------:R-:W0:Y:S01]  /*4a20*/  LDC R28, c[0x0][0x610] ;  /* 0x00018400ff1c7b82 */ /* 0x000e220000000800 */
[----:B----4-:R-:W-:Y:S05]  /*4a30*/  @!P0 BRA `(.L_x_101) ;  /* 0x0000000000288947 */ /* 0x010fea0003800000 */
[----:B---3--:R-:W3:Y:S02]  /*4a40*/  LDC R0, c[0x0][0x64c] ;  /* 0x00019300ff007b82 */ /* 0x008ee40000000800 */
[----:B---3--:R-:W-:-:S05]  /*4a50*/  IADD3 R7, P0, R13, R0, RZ ;  /* 0x000000000d077210 */ /* 0x008fca0007f1e0ff */
        /* <DEDUP_REMOVED lines=8> */
.L_x_101:
[----:B------:R-:W4:Y:S01]  /*4ae0*/  LDC R4, c[0x0][0x65c] ;  /* 0x00019700ff047b82 */ /* 0x000f220000000800 */
[----:B--23--:R-:W-:Y:S01]  /*4af0*/  SHF.R.U64 R0, R2, R21, R3 ;  /* 0x0000001502007219 */ /* 0x00cfe20000001203 */
[----:B-1----:R-:W-:Y:S01]  /*4b00*/  VIADD R3, R14, 0xffffffff ;  /* 0xffffffff0e037836 */ /* 0x002fe20000000000 */
[----:B------:R-:W-:Y:S01]  /*4b10*/  LOP3.LUT R19, R8, R19, RZ, 0xc0, !PT ;  /* 0x0000001308137212 */ /* 0x000fe200078ec0ff */
[----:B------:R-:W-:Y:S02]  /*4b20*/  IMAD.MOV R12, RZ, RZ, -R12 ;  /* 0x000000ffff0c7224 */ /* 0x000fe400078e0a0c */
[----:B------:R-:W-:Y:S01]  /*4b30*/  IMAD.MOV R2, RZ, RZ, -R0 ;  /* 0x000000ffff027224 */ /* 0x000fe200078e0a00 */
[----:B------:R-:W-:Y:S01]  /*4b40*/  LOP3.LUT R3, R10, R3, RZ, 0xc0, !PT ;  /* 0x000000030a037212 */ /* 0x000fe200078ec0ff */
[----:B------:R-:W-:Y:S02]  /*4b50*/  IMAD R19, R24, R0, R19 ;  /* 0x0000000018137224 */ /* 0x000fe400078e0213 */
[----:B0-----:R-:W-:-:S04]  /*4b60*/  IMAD R0, R2, R25, R13 ;  /* 0x0000001902007224 */ /* 0x001fc800078e020d */
[----:B------:R-:W-:Y:S01]  /*4b70*/  IMAD R2, R0, R14, R3 ;  /* 0x0000000e00027224 */ /* 0x000fe200078e0203 */
[----:B----4-:R-:W-:Y:S01]  /*4b80*/  ISETP.NE.AND P0, PT, R4, 0x1, PT ;  /* 0x000000010400780c */ /* 0x010fe20003f05270 */
[----:B------:R-:W-:-:S05]  /*4b90*/  IMAD.MOV.U32 R4, RZ, RZ, 0x1 ;  /* 0x00000001ff047424 */ /* 0x000fca00078e00ff */
[----:B------:R-:W-:-:S07]  /*4ba0*/  PRMT R0, R4, 0x7610, R0 ;  /* 0x0000761004007816 */ /* 0x000fce0000000000 */
[----:B------:R-:W-:-:S04]  /*4bb0*/  @P0 IMAD R22, R15, R12, R20 ;  /* 0x0000000c0f160224 */ /* 0x000fc800078e0214 */
[----:B------:R-:W-:-:S05]  /*4bc0*/  IMAD R19, R19, R28, R22 ;  /* 0x0000001c13137224 */ /* 0x000fca00078e0216 */
[----:B------:R-:W-:Y:S02]  /*4bd0*/  SEL R22, R2, R19, !P0 ;  /* 0x0000001302167207 */ /* 0x000fe40004000000 */
[----:B------:R-:W-:Y:S01]  /*4be0*/  SEL R19, R19, R2, !P0 ;  /* 0x0000000213137207 */ /* 0x000fe20004000000 */
[----:B------:R-:W-:-:S07]  /*4bf0*/  IMAD.MOV.U32 R2, RZ, RZ, R11 ;  /* 0x000000ffff027224 */ /* 0x000fce00078e000b */
.L_x_99:
[----:B------:R-:W-:Y:S02]  /*4c00*/  LOP3.LUT P0, RZ, R0, 0xff, RZ, 0xc0, !PT ;  /* 0x000000ff00ff7812 */ /* 0x000fe4000780c0ff */
[----:B------:R-:W-:-:S11]  /*4c10*/  LOP3.LUT R73, R73, 0x1, RZ, 0x3c, !PT ;  /* 0x0000000149497812 */ /* 0x000fd600078e3cff */
[----:B------:R-:W-:Y:S05]  /*4c20*/  @P0 BRA `(.L_x_102) ;  /* 0xffffffc800b00947 */ /* 0x000fea000383ffff */
[----:B------:R-:W-:Y:S05]  /*4c30*/  EXIT ;  /* 0x000000000000794d */ /* 0x000fea0003800000 */
.L_x_17:
[----:B------:R-:W-:-:S08]  /*4c40*/  ISETP.NE.AND P0, PT, R5, RZ, PT ;  /* 0x000000ff0500720c */ /* 0x000fd00003f05270 */
[----:B0-----:R-:W0:-:S00]  /*4c50*/  USETMAXREG.DEALLOC.CTAPOOL 0x28 ;  /* 0x00000028000079c8 */ /* 0x001e0000080e0500 */
[----:B------:R-:W-:Y:S05]  /*4c60*/  @P0 EXIT ;  /* 0x000000000000094d */ /* 0x000fea0003800000 */
[----:B0-----:R-:W-:Y:S01]  /*4c70*/  LOP3.LUT P0, RZ, R8, 0xff, RZ, 0xc0, !PT ;  /* 0x000000ff08ff7812 */ /* 0x001fe2000780c0ff */
[----:B------:R-:W-:Y:S02]  /*4c80*/  IMAD.MOV.U32 R0, RZ, RZ, 0x1 ;  /* 0x00000001ff007424 */ /* 0x000fe400078e00ff */
[----:B------:R-:W-:-:S10]  /*4c90*/  IMAD.MOV.U32 R8, RZ, RZ, RZ ;  /* 0x000000ffff087224 */ /* 0x000fd400078e00ff */
[----:B------:R-:W-:Y:S05]  /*4ca0*/  @!P0 BRA `(.L_x_103) ;  /* 0x0000000c003c8947 */ /* 0x000fea0003800000 */
[----:B------:R-:W0:Y:S01]  /*4cb0*/  S2R R7, SR_CgaCtaId ;  /* 0x0000000000077919 */ /* 0x000e220000008800 */
[----:B------:R-:W-:Y:S01]  /*4cc0*/  LOP3.LUT P0, RZ, R4, 0x1f, RZ, 0xc0, !PT ;  /* 0x0000001f04ff7812 */ /* 0x000fe2000780c0ff */
[----:B------:R-:W-:Y:S01]  /*4cd0*/  ULDC UR5, c[0x0][0x658] ;  /* 0x0001960000057ab9 */ /* 0x000fe20000000800 */
[----:B------:R-:W-:Y:S01]  /*4ce0*/  UMOV UR6, 0xffffffff ;  /* 0xffffffff00067882 */ /* 0x000fe20000000000 */
[----:B------:R-:W-:Y:S01]  /*4cf0*/  BSSY B0, `(.L_x_103) ;  /* 0x00000ca000007945 */ /* 0x000fe20003800000 */
[----:B------:R-:W-:Y:S01]  /*4d00*/  USHF.L.U32 UR6, UR6, UR5, URZ ;  /* 0x0000000506067299 */ /* 0x000fe2000800063f */
[C---:B------:R-:W-:Y:S01]  /*4d10*/  ISETP.NE.AND P2, PT, R3.reuse, RZ, PT ;  /* 0x000000ff0300720c */ /* 0x040fe20003f45270 */
[----:B------:R-:W-:Y:S01]  /*4d20*/  IMAD.MOV.U32 R9, RZ, RZ, 0x1 ;  /* 0x00000001ff097424 */ /* 0x000fe200078e00ff */
[----:B------:R-:W-:Y:S01]  /*4d30*/  ISETP.NE.OR P0, PT, R3, RZ, !P0 ;  /* 0x000000ff0300720c */ /* 0x000fe20004705670 */
[----:B------:R-:W-:Y:S01]  /*4d40*/  IMAD.MOV.U32 R0, RZ, RZ, 0x1 ;  /* 0x00000001ff007424 */ /* 0x000fe200078e00ff */
[----:B------:R-:W-:Y:S01]  /*4d50*/  LOP3.LUT R6, R16, 0x2, RZ, 0xfc, !PT ;  /* 0x0000000210067812 */ /* 0x000fe200078efcff */
[----:B------:R-:W-:Y:S01]  /*4d60*/  IMAD.MOV.U32 R8, RZ, RZ, RZ ;  /* 0x000000ffff087224 */ /* 0x000fe200078e00ff */
[----:B------:R-:W-:Y:S01]  /*4d70*/  ULDC UR4, c[0x0][0x600] ;  /* 0x0001800000047ab9 */ /* 0x000fe20000000800 */
[----:B------:R-:W-:Y:S01]  /*4d80*/  UMOV UR7, 0x1 ;  /* 0x0000000100077882 */ /* 0x000fe20000000000 */
[----:B------:R-:W-:-:S02]  /*4d90*/  UIADD3 UR19, UR40, 0x1, URZ ;  /* 0x0000000128137890 */ /* 0x000fc4000fffe03f */
[----:B------:R-:W-:Y:S02]  /*4da0*/  UIADD3 UR15, UR4, -0x1, URZ ;  /* 0xffffffff040f7890 */ /* 0x000fe4000fffe03f */
[----:B------:R-:W-:Y:S02]  /*4db0*/  USHF.L.U32 UR17, UR7, UR5, URZ ;  /* 0x0000000507117299 */ /* 0x000fe4000800063f */
[----:B------:R-:W-:Y:S01]  /*4dc0*/  ULOP3.LUT UR16, URZ, UR6, URZ, 0x33, !UPT ;  /* 0x000000063f107292 */ /* 0x000fe2000f8e333f */
[----:B------:R-:W-:Y:S01]  /*4dd0*/  ULDC.64 UR20, c[0x0][0x198] ;  /* 0x0000660000147ab9 */ /* 0x000fe20000000a00 */
[C---:B0-----:R-:W-:Y:S02]  /*4de0*/  IMAD.SHL.U32 R10, R7.reuse, 0x20, RZ ;  /* 0x00000020070a7824 */ /* 0x041fe400078e00ff */
[----:B------:R-:W-:-:S03]  /*4df0*/  IMAD.SHL.U32 R7, R7, 0x800, RZ ;  /* 0x0000080007077824 */ /* 0x000fc600078e00ff */
[----:B------:R-:W-:Y:S02]  /*4e00*/  LOP3.LUT R10, R10, 0x20, RZ, 0xc0, !PT ;  /* 0x000000200a0a7812 */ /* 0x000fe400078ec0ff */
[----:B------:R-:W-:-:S07]  /*4e10*/  LOP3.LUT R7, R7, 0x800, RZ, 0xc0, !PT ;  /* 0x0000080007077812 */ /* 0x000fce00078ec0ff */
.L_x_115:
[----:B------:R-:W-:-:S03]  /*4e20*/  UMOV UR4, 0xffffffff ;  /* 0xffffffff00047882 */ /* 0x000fc60000000000 */
[----:B------:R-:W-:Y:S05]  /*4e30*/  BRA.DIV UR4, `(.L_x_104) ;  /* 0x0000000e04c87947 */ /* 0x000fea000b800000 */
[----:B------:R-:W-:-:S13]  /*4e40*/  ELECT P6, URZ, PT ;  /* 0x00000000003f782f */ /* 0x000fda00038c0000 */
.L_x_127:
[----:B------:R-:W0:Y:S01]  /*4e50*/  LDC R3, c[0x0][0x28c] ;  /* 0x0000a300ff037b82 */ /* 0x000e220000000800 */
[----:B------:R-:W-:Y:S01]  /*4e60*/  BSSY B1, `(.L_x_105) ;  /* 0x0000039000017945 */ /* 0x000fe20003800000 */
[----:B0-----:R-:W-:-:S13]  /*4e70*/  ISETP.LT.OR P6, PT, R3, 0x1, !P6 ;  /* 0x000000010300780c */ /* 0x001fda00077c1670 */
[----:B------:R-:W-:Y:S05]  /*4e80*/  @P6 BRA `(.L_x_106) ;  /* 0x0000000000d86947 */ /* 0x000fea0003800000 */
[----:B------:R-:W-:Y:S02]  /*4e90*/  IMAD R22, R22, 0x40, R10 ;  /* 0x0000004016167824 */ /* 0x000fe400078e020a */
[----:B------:R-:W-:Y:S02]  /*4ea0*/  IMAD.SHL.U32 R19, R19, 0x40, RZ ;  /* 0x0000004013137824 */ /* 0x000fe400078e00ff */
[----:B------:R-:W-:Y:S02]  /*4eb0*/  IMAD.MOV.U32 R14, RZ, RZ, RZ ;  /* 0x000000ffff0e7224 */ /* 0x000fe400078e00ff */
[----:B------:R-:W-:Y:S02]  /*4ec0*/  IMAD.U32 R15, RZ, RZ, UR19 ;  /* 0x00000013ff0f7e24 */ /* 0x000fe4000f8e00ff */
[----:B------:R-:W-:Y:S02]  /*4ed0*/  IMAD.MOV.U32 R3, RZ, RZ, R0 ;  /* 0x000000ffff037224 */ /* 0x000fe400078e0000 */
[----:B------:R-:W-:-:S07]  /*4ee0*/  IMAD.MOV.U32 R4, RZ, RZ, R8 ;  /* 0x000000ffff047224 */ /* 0x000fce00078e0008 */
.L_x_110:
[----:B------:R-:W0:Y:S01]  /*4ef0*/  S2R R12, SR_CgaCtaId ;  /* 0x00000000000c7919 */ /* 0x000e220000008800 */
[----:B------:R-:W-:Y:S01]  /*4f00*/  MOV R5, 0x400 ;  /* 0x0000040000057802 */ /* 0x000fe20000000f00 */
[----:B------:R-:W1:Y:S03]  /*4f10*/  @!P2 LDC R11, c[0x0][0x500] ;  /* 0x00014000ff0bab82 */ /* 0x000e660000000800 */
[----:B0-----:R-:W-:Y:S02]  /*4f20*/  LEA R13, R12, R5, 0x18 ;  /* 0x000000050c0d7211 */ /* 0x001fe400078ec0ff */
[----:B------:R-:W-:-:S03]  /*4f30*/  SHF.L.U32 R5, R3, 0x1f, RZ ;  /* 0x0000001f03057819 */ /* 0x000fc600000006ff */
[----:B------:R-:W-:-:S04]  /*4f40*/  IMAD R12, R4, 0x8, R13 ;  /* 0x00000008040c7824 */ /* 0x000fc800078e020d */
[----:B------:R-:W0:Y:S02]  /*4f50*/  SYNCS.PHASECHK.TRANS64.TRYWAIT P1, [R12+URZ+0x18], R5 ;  /* 0x000018050c0075a7 */ /* 0x000e24000802017f */
[----:B01----:R-:W-:Y:S05]  /*4f60*/  @!P1 BRA `(.L_x_107) ;  /* 0x0000000c009c9947 */ /* 0x003fea0003800000 */
.L_x_128:
[----:B0-----:R-:W-:Y:S01]  /*4f70*/  PRMT R5, R6, 0x9910, RZ ;  /* 0x0000991006057816 */ /* 0x001fe200000000ff */
[----:B------:R0:W-:Y:S03]  /*4f80*/  @!P2 SYNCS.ARRIVE.TRANS64 RZ, [R12+URZ], R11 ;  /* 0x0000000b0cffa9a7 */ /* 0x0001e6000800003f */
[----:B------:R-:W-:-:S13]  /*4f90*/  ISETP.NE.AND P1, PT, R5, 0x2, PT ;  /* 0x000000020500780c */ /* 0x000fda0003f25270 */
[----:B0-----:R-:W-:Y:S05]  /*4fa0*/  @P1 BRA `(.L_x_108) ;  /* 0x0000000000041947 */ /* 0x001fea0003800000 */
[----:B------:R-:W-:Y:S01]  /*4fb0*/  BPT.TRAP 0x1 ;  /* 0x000000040000795c */ /* 0x000fe20000300000 */
.L_x_108:
[----:B------:R-:W-:Y:S05]  /*4fc0*/  @P0 BRA `(.L_x_109) ;  /* 0x0000000000040947 */ /* 0x000fea0003800000 */
[----:B------:R-:W-:Y:S01]  /*4fd0*/  BPT.TRAP 0x1 ;  /* 0x000000040000795c */ /* 0x000fe20000300000 */
.L_x_109:
[----:B------:R-:W-:Y:S01]  /*4fe0*/  IMAD R5, R4, 0x1000, R7 ;  /* 0x0000100004057824 */ /* 0x000fe200078e0207 */
[----:B------:R-:W-:Y:S01]  /*4ff0*/  R2UR UR9, R12 ;  /* 0x000000000c0972ca */ /* 0x000fe200000e0000 */
[C-C-:B------:R-:W-:Y:S01]  /*5000*/  IMAD R11, R4.reuse, 0x2000, R13.reuse ;  /* 0x00002000040b7824 */ /* 0x140fe200078e020d */
[----:B------:R-:W-:Y:S01]  /*5010*/  UIADD3 UR4, UP0, UR20, 0xf0, URZ ;  /* 0x000000f014047890 */ /* 0x000fe2000ff1e03f */
[----:B------:R-:W-:Y:S01]  /*5020*/  IMAD R5, R5, 0x2, R13 ;  /* 0x0000000205057824 */ /* 0x000fe200078e020d */
[----:B------:R-:W-:Y:S01]  /*5030*/  R2UR UR11, R19 ;  /* 0x00000000130b72ca */ /* 0x000fe200000e0000 */
[----:B------:R-:W-:Y:S01]  /*5040*/  VIADD R15, R15, 0xffffffff ;  /* 0xffffffff0f0f7836 */ /* 0x000fe20000000000 */
[----:B------:R-:W-:Y:S01]  /*5050*/  R2UR UR5, R11 ;  /* 0x000000000b0572ca */ /* 0x000fe200000e0000 */
[----:B------:R-:W-:Y:S01]  /*5060*/  UIADD3 UR22, UP1, UR20, 0x1f0, URZ ;  /* 0x000001f014167890 */ /* 0x000fe2000ff3e03f */
[----:B------:R-:W-:Y:S01]  /*5070*/  R2UR UR8, R5 ;  /* 0x00000000050872ca */ /* 0x000fe200000e0000 */
[----:B------:R-:W-:Y:S01]  /*5080*/  VIADD R4, R4, 0x1 ;  /* 0x0000000104047836 */ /* 0x000fe20000000000 */
[----:B------:R-:W-:Y:S01]  /*5090*/  R2UR UR10, R14 ;  /* 0x000000000e0a72ca */ /* 0x000fe200000e0000 */
[----:B------:R-:W-:Y:S01]  /*50a0*/  UIADD3.X UR23, URZ, UR21, URZ, UP1, !UPT ;  /* 0x000000153f177290 */ /* 0x000fe20008ffe43f */
[----:B------:R-:W-:Y:S01]  /*50b0*/  R2UR UR12, R2 ;  /* 0x00000000020c72ca */ /* 0x000fe200000e0000 */
[----:B------:R-:W-:Y:S01]  /*50c0*/  UMOV UR6, 0x0 ;  /* 0x0000000000067882 */ /* 0x000fe20000000000 */
[----:B------:R-:W-:Y:S01]  /*50d0*/  R2UR UR18, R22 ;  /* 0x00000000161272ca */ /* 0x000fe200000e0000 */
[----:B------:R-:W-:Y:S01]  /*50e0*/  UMOV UR7, 0x10000000 ;  /* 0x1000000000077882 */ /* 0x000fe20000000000 */
[----:B------:R-:W-:Y:S01]  /*50f0*/  ISETP.GT.AND P3, PT, R15, 0x1, PT ;  /* 0x000000010f00780c */ /* 0x000fe20003f64270 */
[----:B------:R-:W-:Y:S01]  /*5100*/  UMOV UR24, 0x30000 ;  /* 0x0003000000187882 */ /* 0x000fe20000000000 */
[----:B------:R-:W-:Y:S01]  /*5110*/  ISETP.NE.AND P1, PT, R4, 0x3, PT ;  /* 0x000000030400780c */ /* 0x000fe20003f25270 */
[----:B------:R-:W-:Y:S01]  /*5120*/  UIADD3 UR13, UR5, 0x100, URZ ;  /* 0x00000100050d7890 */ /* 0x000fe2000fffe03f */
[----:B------:R-:W-:Y:S01]  /*5130*/  VIADD R14, R14, 0x40 ;  /* 0x000000400e0e7836 */ /* 0x000fe20000000000 */
[----:B------:R-:W-:Y:S01]  /*5140*/  UIADD3.X UR5, URZ, UR21, URZ, UP0, !UPT ;  /* 0x000000153f057290 */ /* 0x000fe200087fe43f */
[----:B------:R-:W-:Y:S01]  /*5150*/  SEL R12, RZ, 0x1, P1 ;  /* 0x00000001ff0c7807 */ /* 0x000fe20000800000 */
[----:B------:R-:W-:Y:S01]  /*5160*/  UIADD3 UR14, UR8, 0x6100, URZ ;  /* 0x00006100080e7890 */ /* 0x000fe2000fffe03f */
[----:B------:R-:W-:-:S02]  /*5170*/  SEL R4, R4, RZ, P1 ;  /* 0x000000ff04047207 */ /* 0x000fc40000800000 */
[----:B------:R-:W-:Y:S01]  /*5180*/  UMOV UR8, UR13 ;  /* 0x0000000d00087c82 */ /* 0x000fe20008000000 */
[----:B------:R-:W-:-:S03]  /*5190*/  LOP3.LUT R3, R3, R12, RZ, 0x3c, !PT ;  /* 0x0000000c03037212 */ /* 0x000fc600078e3cff */
[----:B------:R0:W-:Y:S02]  /*51a0*/  UTMALDG.3D [UR8], [UR4], desc[UR6] ;  /* 0x00000608040075b4 */ /* 0x0001e40008011000 */
[----:B0-----:R-:W-:Y:S01]  /*51b0*/  UMOV UR8, UR14 ;  /* 0x0000000e00087c82 */ /* 0x001fe20008000000 */
[----:B------:R-:W-:Y:S02]  /*51c0*/  UMOV UR11, UR18 ;  /* 0x00000012000b7c82 */ /* 0x000fe40008000000 */
[----:B------:R0:W-:Y:S02]  /*51d0*/  UTMALDG.3D.MULTICAST [UR8], [UR22], UR24, desc[UR6] ;  /* 0x00000608160073b4 */ /* 0x0001e40008011818 */
[----:B0-----:R-:W-:Y:S05]  /*51e0*/  @P3 BRA `(.L_x_110) ;  /* 0xfffffffc00403947 */ /* 0x001fea000383ffff */
.L_x_106:
[----:B------:R-:W-:Y:S05]  /*51f0*/  BSYNC B1 ;  /* 0x0000000000017941 */ /* 0x000fea0003800000 */
.L_x_105:
[----:B------:R-:W2:Y:S01]  /*5200*/  LDL.64 R12, [R1] ;  /* 0x00000000010c7983 */ /* 0x000ea20000100a00 */
[----:B------:R-:W-:Y:S01]  /*5210*/  LOP3.LUT P4, RZ, R9, 0xff, RZ, 0xc0, !PT ;  /* 0x000000ff09ff7812 */ /* 0x000fe2000788c0ff */
[----:B------:R-:W-:Y:S01]  /*5220*/  VIADD R8, R8, UR40 ;  /* 0x0000002808087c36 */ /* 0x000fe20008000000 */
[----:B------:R-:W-:Y:S01]  /*5230*/  ULDC.64 UR4, c[0x0][0x650] ;  /* 0x0001940000047ab9 */ /* 0x000fe20000000a00 */
[----:B------:R-:W-:Y:S01]  /*5240*/  IMAD.U32 R5, RZ, RZ, UR40 ;  /* 0x00000028ff057e24 */ /* 0x000fe2000f8e00ff */
[----:B------:R-:W-:Y:S01]  /*5250*/  UISETP.GE.U32.AND UP0, UPT, UR40, 0x3, UPT ;  /* 0x000000032800788c */ /* 0x000fe2000bf06070 */
[----:B------:R-:W-:Y:S01]  /*5260*/  BSSY B1, `(.L_x_111) ;  /* 0x0000070000017945 */ /* 0x000fe20003800000 */
[----:B------:R-:W-:Y:S01]  /*5270*/  ISETP.GT.U32.AND P1, PT, R8, 0x2, PT ;  /* 0x000000020800780c */ /* 0x000fe20003f24070 */
[----:B------:R-:W-:Y:S01]  /*5280*/  IMAD.MOV.U32 R19, RZ, RZ, -0x1 ;  /* 0xffffffffff137424 */ /* 0x000fe200078e00ff */
[----:B------:R-:W-:Y:S01]  /*5290*/  PRMT R9, RZ, 0x7610, R9 ;  /* 0x00007610ff097816 */ /* 0x000fe20000000009 */
[----:B------:R-:W-:Y:S01]  /*52a0*/  IMAD.MOV.U32 R22, RZ, RZ, -0x1 ;  /* 0xffffffffff167424 */ /* 0x000fe200078e00ff */
[----:B------:R-:W-:-:S02]  /*52b0*/  ISETP.LT.U32.AND P1, PT, R5, 0x3, P1 ;  /* 0x000000030500780c */ /* 0x000fc40000f21070 */
[----:B------:R-:W-:Y:S01]  /*52c0*/  PLOP3.LUT P3, PT, PT, PT, UP0, 0x80, 0x0 ;  /* 0x000000000000781c */ /* 0x000fe20003f6f008 */
[----:B------:R-:W0:Y:S01]  /*52d0*/  @P4 S2R R3, SR_CgaCtaId ;  /* 0x0000000000034919 */ /* 0x000e220000008800 */
[----:B------:R-:W-:-:S04]  /*52e0*/  @P4 MOV R2, 0x400 ;  /* 0x0000040000024802 */ /* 0x000fc80000000f00 */
[----:B0-----:R-:W-:Y:S01]  /*52f0*/  @P4 LEA R4, R3, R2, 0x18 ;  /* 0x0000000203044211 */ /* 0x001fe200078ec0ff */
[----:B------:R-:W-:-:S03]  /*5300*/  IMAD.WIDE.U32 R2, R8, -0x55555555, RZ ;  /* 0xaaaaaaab08027825 */ /* 0x000fc600078e00ff */
[----:B------:R0:W-:Y:S01]  /*5310*/  @P4 SYNCS.ARRIVE.TRANS64.A1T0 RZ, [R4+URZ+0x68], RZ ;  /* 0x000068ff04ff49a7 */ /* 0x0001e2000810003f */
[----:B------:R-:W-:Y:S01]  /*5320*/  IMAD.MOV.U32 R2, RZ, RZ, -0x1 ;  /* 0xffffffffff027424 */ /* 0x000fe200078e00ff */
[----:B------:R-:W-:Y:S02]  /*5330*/  SHF.R.U32.HI R5, RZ, 0x1, R3 ;  /* 0x00000001ff057819 */ /* 0x000fe40000011603 */
[----:B------:R-:W-:-:S03]  /*5340*/  SEL R3, RZ, 0x1, !P1 ;  /* 0x00000001ff037807 */ /* 0x000fc60004800000 */
[----:B------:R-:W-:Y:S01]  /*5350*/  IMAD R8, R5, -0x3, R8 ;  /* 0xfffffffd05087824 */ /* 0x000fe200078e0208 */
[----:B------:R-:W-:Y:S02]  /*5360*/  LOP3.LUT R0, R0, R3, RZ, 0x3c, !PT ;  /* 0x0000000300007212 */ /* 0x000fe400078e3cff */
[----:B------:R-:W-:Y:S02]  /*5370*/  PRMT R3, RZ, 0x7610, R3 ;  /* 0x00007610ff037816 */ /* 0x000fe40000000003 */
[----:B------:R-:W-:Y:S02]  /*5380*/  @P3 LOP3.LUT R0, R0, 0x1, R5, 0x78, !PT ;  /* 0x0000000100003812 */ /* 0x000fe400078e7805 */
[----:B--2---:R-:W-:-:S04]  /*5390*/  IADD3 R18, P4, R18, R12, RZ ;  /* 0x0000000c12127210 */ /* 0x004fc80007f9e0ff */
[----:B------:R-:W-:Y:S01]  /*53a0*/  ISETP.GE.U32.AND P1, PT, R18, UR4, PT ;  /* 0x0000000412007c0c */ /* 0x000fe2000bf26070 */
[----:B------:R-:W-:-:S05]  /*53b0*/  IMAD.X R17, R17, 0x1, R23, P4 ;  /* 0x0000000111117824 */ /* 0x000fca00020e0617 */
[----:B------:R-:W-:-:S13]  /*53c0*/  ISETP.GE.U32.AND.EX P1, PT, R17, UR5, PT, P1 ;  /* 0x0000000511007c0c */ /* 0x000fda000bf26110 */
[----:B0-----:R-:W-:Y:S05]  /*53d0*/  @P1 BRA `(.L_x_112) ;  /* 0x0000000400601947 */ /* 0x001fea0003800000 */
[----:B------:R-:W0:Y:S01]  /*53e0*/  S2R R12, SR_CTAID.X ;  /* 0x00000000000c7919 */ /* 0x000e220000002500 */
[----:B------:R-:W-:Y:S01]  /*53f0*/  ULDC.64 UR4, c[0x0][0x628] ;  /* 0x00018a0000047ab9 */ /* 0x000fe20000000a00 */
[----:B------:R-:W-:Y:S01]  /*5400*/  ULDC UR7, c[0x0][0x630] ;  /* 0x00018c0000077ab9 */ /* 0x000fe20000000800 */
[----:B------:R-:W-:Y:S01]  /*5410*/  ISETP.NE.U32.AND P1, PT, RZ, UR4, PT ;  /* 0x00000004ff007c0c */ /* 0x000fe2000bf25070 */
[----:B------:R-:W1:Y:S01]  /*5420*/  S2R R13, SR_CTAID.Y ;  /* 0x00000000000d7919 */ /* 0x000e620000002600 */
[----:B------:R-:W-:Y:S01]  /*5430*/  ULDC UR8, c[0x0][0x150] ;  /* 0x0000540000087ab9 */ /* 0x000fe20000000800 */
[----:B------:R-:W-:Y:S01]  /*5440*/  IMAD.MOV.U32 R2, RZ, RZ, R18 ;  /* 0x000000ffff027224 */ /* 0x000fe200078e0012 */
[----:B------:R-:W-:Y:S01]  /*5450*/  ISETP.NE.AND.EX P1, PT, RZ, UR5, PT, P1 ;  /* 0x00000005ff007c0c */ /* 0x000fe2000bf25310 */
[----:B------:R-:W-:Y:S01]  /*5460*/  IMAD.MOV.U32 R3, RZ, RZ, R17 ;  /* 0x000000ffff037224 */ /* 0x000fe200078e0011 */
[----:B0-----:R-:W-:-:S11]  /*5470*/  I2FP.F32.U32 R14, R12 ;  /* 0x0000000c000e7245 */ /* 0x001fd60000201000 */
[----:B------:R-:W-:Y:S05]  /*5480*/  @!P1 BRA `(.L_x_113) ;  /* 0x0000000000289947 */ /* 0x000fea0003800000 */
[----:B------:R-:W-:Y:S02]  /*5490*/  ULDC UR6, c[0x0][0x634] ;  /* 0x00018d0000067ab9 */ /* 0x000fe40000000800 */
[----:B------:R-:W-:-:S05]  /*54a0*/  IADD3 R3, P1, R18, UR6, RZ ;  /* 0x0000000612037c10 */ /* 0x000fca000ff3e0ff */
[----:B------:R-:W-:-:S04]  /*54b0*/  IMAD.X R11, RZ, RZ, R17, P1 ;  /* 0x000000ffff0b7224 */ /* 0x000fc800008e0611 */
[----:B------:R-:W-:-:S04]  /*54c0*/  IMAD.WIDE.U32 R4, R11, UR4, RZ ;  /* 0x000000040b047c25 */ /* 0x000fc8000f8e00ff */
[----:B------:R-:W-:-:S04]  /*54d0*/  IMAD.WIDE.U32 R4, P1, R3, UR5, R4 ;  /* 0x0000000503047c25 */ /* 0x000fc8000f820004 */
[----:B------:R-:W-:-:S04]  /*54e0*/  IMAD.WIDE.U32 R2, R3, UR4, RZ ;  /* 0x0000000403027c25 */ /* 0x000fc8000f8e00ff */
[----:B------:R-:W-:Y:S01]  /*54f0*/  IMAD.MOV.U32 R2, RZ, RZ, R5 ;  /* 0x000000ffff027224 */ /* 0x000fe200078e0005 */
[----:B------:R-:W-:Y:S01]  /*5500*/  IADD3 RZ, P3, R3, R4, RZ ;  /* 0x0000000403ff7210 */ /* 0x000fe20007f7e0ff */
[----:B------:R-:W-:-:S04]  /*5510*/  IMAD.X R3, RZ, RZ, RZ, P1 ;  /* 0x000000ffff037224 */ /* 0x000fc800008e06ff */
[----:B------:R-:W-:-:S08]  /*5520*/  IMAD.WIDE.U32.X R2, R11, UR5, R2, P3 ;  /* 0x000000050b027c25 */ /* 0x000fd000098e0402 */
.L_x_113:
[----:B------:R-:W0:Y:S01]  /*5530*/  LDC R21, c[0x0][0x65c] ;  /* 0x00019700ff157b82 */ /* 0x000e220000000800 */
[--C-:B------:R-:W-:Y:S01]  /*5540*/  SHF.R.U64 R11, R2, UR7, R3.reuse ;  /* 0x00000007020b7c19 */ /* 0x100fe20008001203 */
[----:B------:R-:W-:Y:S01]  /*5550*/  FMUL R14, R14, UR8 ;  /* 0x000000080e0e7c20 */ /* 0x000fe20008400000 */
[----:B------:R-:W-:Y:S01]  /*5560*/  SHF.R.U32.HI R2, RZ, UR7, R3 ;  /* 0x00000007ff027c19 */ /* 0x000fe20008011603 */
[----:B------:R-:W-:Y:S01]  /*5570*/  ULDC UR6, c[0x0][0x154] ;  /* 0x0000550000067ab9 */ /* 0x000fe20000000800 */
[----:B------:R-:W-:Y:S01]  /*5580*/  IADD3 R15, P1, RZ, -R11, RZ ;  /* 0x8000000bff0f7210 */ /* 0x000fe20007f3e0ff */
[----:B------:R-:W-:Y:S01]  /*5590*/  ULDC.64 UR4, c[0x0][0x620] ;  /* 0x0001880000047ab9 */ /* 0x000fe20000000a00 */
[----:B-1----:R-:W-:Y:S01]  /*55a0*/  I2FP.F32.U32 R3, R13 ;  /* 0x0000000d00037245 */ /* 0x002fe20000201000 */
[----:B------:R-:W1:Y:S01]  /*55b0*/  LDC R19, c[0x0][0x144] ;  /* 0x00005100ff137b82 */ /* 0x000e620000000800 */
[----:B------:R-:W2:Y:S01]  /*55c0*/  F2I.U32.TRUNC.NTZ R14, R14 ;  /* 0x0000000e000e7305 */ /* 0x000ea2000020f000 */
[----:B------:R-:W-:-:S02]  /*55d0*/  IMAD.X R2, RZ, RZ, ~R2, P1 ;  /* 0x000000ffff027224 */ /* 0x000fc400008e0e02 */
[----:B------:R-:W-:Y:S01]  /*55e0*/  FMUL R4, R3, UR6 ;  /* 0x0000000603047c20 */ /* 0x000fe20008400000 */
[----:B------:R-:W-:Y:S01]  /*55f0*/  IMAD.MOV.U32 R3, RZ, RZ, R17 ;  /* 0x000000ffff037224 */ /* 0x000fe200078e0011 */
[----:B------:R-:W-:Y:S01]  /*5600*/  ULDC.64 UR6, c[0x0][0x640] ;  /* 0x0001900000067ab9 */ /* 0x000fe20000000a00 */
[----:B------:R-:W-:Y:S01]  /*5610*/  IMAD R2, R2, UR4, RZ ;  /* 0x0000000402027c24 */ /* 0x000fe2000f8e02ff */
[----:B------:R-:W3:Y:S01]  /*5620*/  LDC R20, c[0x0][0x148] ;  /* 0x00005200ff147b82 */ /* 0x000ee20000000800 */
[----:B------:R-:W-:Y:S01]  /*5630*/  ISETP.NE.U32.AND P1, PT, RZ, UR6, PT ;  /* 0x00000006ff007c0c */ /* 0x000fe2000bf25070 */
[----:B------:R-:W4:Y:S01]  /*5640*/  F2I.U32.TRUNC.NTZ R4, R4 ;  /* 0x0000000400047305 */ /* 0x000f22000020f000 */
[----:B------:R-:W-:Y:S02]  /*5650*/  IMAD R5, R15, UR5, R2 ;  /* 0x000000050f057c24 */ /* 0x000fe4000f8e0202 */
[----:B------:R-:W-:Y:S01]  /*5660*/  IMAD.MOV.U32 R2, RZ, RZ, R18 ;  /* 0x000000ffff027224 */ /* 0x000fe200078e0012 */
[----:B------:R-:W-:-:S02]  /*5670*/  ISETP.NE.AND.EX P1, PT, RZ, UR7, PT, P1 ;  /* 0x00000007ff007c0c */ /* 0x000fc4000bf25310 */
[----:B0-----:R-:W-:Y:S01]  /*5680*/  ISETP.NE.AND P4, PT, R21, 0x1, PT ;  /* 0x000000011500780c */ /* 0x001fe20003f85270 */
[----:B------:R-:W-:Y:S01]  /*5690*/  IMAD.WIDE.U32 R2, R15, UR4, R2 ;  /* 0x000000040f027c25 */ /* 0x000fe2000f8e0002 */
[----:B------:R-:W-:-:S03]  /*56a0*/  ULDC UR4, c[0x0][0x618] ;  /* 0x0001860000047ab9 */ /* 0x000fc60000000800 */
[----:B--2---:R-:W-:Y:S02]  /*56b0*/  IMAD.MOV R14, RZ, RZ, -R14 ;  /* 0x000000ffff0e7224 */ /* 0x004fe400078e0a0e */
[----:B------:R-:W-:Y:S02]  /*56c0*/  IMAD.IADD R3, R3, 0x1, R5 ;  /* 0x0000000103037824 */ /* 0x000fe400078e0205 */
[----:B-1----:R-:W-:-:S03]  /*56d0*/  IMAD R12, R19, R14, R12 ;  /* 0x0000000e130c7224 */ /* 0x002fc600078e020c */
[--C-:B------:R-:W-:Y:S01]  /*56e0*/  SHF.R.U64 R14, R2, UR4, R3.reuse ;  /* 0x00000004020e7c19 */ /* 0x100fe20008001203 */
[----:B----4-:R-:W-:Y:S01]  /*56f0*/  IMAD.MOV R2, RZ, RZ, -R4 ;  /* 0x000000ffff027224 */ /* 0x010fe200078e0a04 */
[----:B------:R-:W-:Y:S01]  /*5700*/  SHF.R.U32.HI R3, RZ, UR4, R3 ;  /* 0x00000004ff037c19 */ /* 0x000fe20008011603 */
[----:B------:R-:W-:Y:S02]  /*5710*/  ULDC UR4, c[0x0][0x608] ;  /* 0x0001820000047ab9 */ /* 0x000fe40000000800 */
[----:B---3--:R-:W-:Y:S01]  /*5720*/  @P4 IMAD R12, R20, R2, R13 ;  /* 0x00000002140c4224 */ /* 0x008fe200078e020d */
[--C-:B------:R-:W-:Y:S02]  /*5730*/  SHF.R.U64 R19, R14, UR4, R3.reuse ;  /* 0x000000040e137c19 */ /* 0x100fe40008001203 */
[----:B------:R-:W-:Y:S01]  /*5740*/  SHF.R.U32.HI R2, RZ, UR4, R3 ;  /* 0x00000004ff027c19 */ /* 0x000fe20008011603 */
[----:B------:R-:W-:-:S03]  /*5750*/  ULDC UR4, c[0x0][0x658] ;  /* 0x0001960000047ab9 */ /* 0x000fc60000000800 */
[--C-:B------:R-:W-:Y:S02]  /*5760*/  SHF.R.U64 R13, R19, UR4, R2.reuse ;  /* 0x00000004130d7c19 */ /* 0x100fe40008001202 */
[----:B------:R-:W-:-:S03]  /*5770*/  SHF.R.U32.HI R2, RZ, UR4, R2 ;  /* 0x00000004ff027c19 */ /* 0x000fc60008011602 */
[----:B------:R-:W-:Y:S02]  /*5780*/  IMAD.MOV.U32 R4, RZ, RZ, R13 ;  /* 0x000000ffff047224 */ /* 0x000fe400078e000d */
[----:B------:R-:W-:Y:S01]  /*5790*/  IMAD.MOV.U32 R3, RZ, RZ, R2 ;  /* 0x000000ffff037224 */ /* 0x000fe200078e0002 */
[----:B------:R-:W-:Y:S06]  /*57a0*/  @!P1 BRA `(.L_x_114) ;  /* 0x00000000002c9947 */ /* 0x000fec0003800000 */
        /* <DEDUP_REMOVED lines=9> */
[----:B------:R-:W-:-:S04]  /*5840*/  IMAD.WIDE.U32.X R2, R15, UR7, R2, P3 ;  /* 0x000000070f027c25 */ /* 0x000fc800098e0402 */
[----:B------:R-:W-:-:S07]  /*5850*/  IMAD.MOV.U32 R4, RZ, RZ, R2 ;  /* 0x000000ffff047224 */ /* 0x000fce00078e0002 */
.L_x_114:
[----:B------:R-:W-:Y:S01]  /*5860*/  ULDC UR4, c[0x0][0x648] ;  /* 0x0001920000047ab9 */ /* 0x000fe20000000800 */
[----:B------:R-:W-:Y:S01]  /*5870*/  LOP3.LUT R2, R19, UR16, RZ, 0xc0, !PT ;  /* 0x0000001013027c12 */ /* 0x000fe2000f8ec0ff */
[----:B------:R-:W-:Y:S01]  /*5880*/  ULDC UR5, c[0x0][0x610] ;  /* 0x0001840000057ab9 */ /* 0x000fe20000000800 */
[----:B------:R-:W-:Y:S01]  /*5890*/  SHF.R.U64 R3, R4, UR4, R3 ;  /* 0x0000000404037c19 */ /* 0x000fe20008001203 */
[----:B------:R-:W-:Y:S01]  /*58a0*/  ULDC UR4, c[0x0][0x638] ;  /* 0x00018e0000047ab9 */ /* 0x000fe20000000800 */
[----:B------:R-:W-:-:S03]  /*58b0*/  LOP3.LUT R14, R14, UR15, RZ, 0xc0, !PT ;  /* 0x0000000f0e0e7c12 */ /* 0x000fc6000f8ec0ff */
[----:B------:R-:W-:Y:S02]  /*58c0*/  IMAD.MOV R4, RZ, RZ, -R3 ;  /* 0x000000ffff047224 */ /* 0x000fe400078e0a03 */
[----:B------:R-:W-:Y:S02]  /*58d0*/  IMAD R3, R3, UR17, R2 ;  /* 0x0000001103037c24 */ /* 0x000fe4000f8e0202 */
[----:B------:R-:W-:Y:S01]  /*58e0*/  IMAD R13, R4, UR4, R13 ;  /* 0x00000004040d7c24 */ /* 0x000fe2000f8e020d */
[----:B------:R-:W-:Y:S01]  /*58f0*/  ULDC UR4, c[0x0][0x600] ;  /* 0x0001800000047ab9 */ /* 0x000fe20000000800 */
[----:B------:R-:W-:Y:S02]  /*5900*/  IMAD R12, R3, UR5, R12 ;  /* 0x00000005030c7c24 */ /* 0x000fe4000f8e020c */
[----:B------:R-:W-:Y:S02]  /*5910*/  IMAD R13, R13, UR4, R14 ;  /* 0x000000040d0d7c24 */ /* 0x000fe4000f8e020e */
[----:B------:R-:W-:-:S02]  /*5920*/  IMAD.MOV.U32 R3, RZ, RZ, 0x1 ;  /* 0x00000001ff037424 */ /* 0x000fc400078e00ff */
[----:B------:R-:W-:Y:S01]  /*5930*/  IMAD.MOV.U32 R2, RZ, RZ, R11 ;  /* 0x000000ffff027224 */ /* 0x000fe200078e000b */
[----:B------:R-:W-:Y:S02]  /*5940*/  SEL R22, R13, R12, !P4 ;  /* 0x0000000c0d167207 */ /* 0x000fe40006000000 */
[----:B------:R-:W-:-:S07]  /*5950*/  SEL R19, R12, R13, !P4 ;  /* 0x0000000d0c137207 */ /* 0x000fce0006000000 */
.L_x_112:
[----:B------:R-:W-:Y:S05]  /*5960*/  BSYNC B1 ;  /* 0x0000000000017941 */ /* 0x000fea0003800000 */
.L_x_111:
[----:B------:R-:W-:-:S13]  /*5970*/  LOP3.LUT P1, RZ, R3, 0xff, RZ, 0xc0, !PT ;  /* 0x000000ff03ff7812 */ /* 0x000fda000782c0ff */
[----:B------:R-:W-:Y:S05]  /*5980*/  @P1 BRA `(.L_x_115) ;  /* 0xfffffff400241947 */ /* 0x000fea000383ffff */
[----:B------:R-:W-:Y:S05]  /*5990*/  BSYNC B0 ;  /* 0x0000000000007941 */ /* 0x000fea0003800000 */
.L_x_103:
[----:B------:R-:W-:-:S03]  /*59a0*/  UMOV UR4, 0xffffffff ;  /* 0xffffffff00047882 */ /* 0x000fc60000000000 */
[----:B------:R-:W-:Y:S05]  /*59b0*/  BRA.DIV UR4, `(.L_x_116) ;  /* 0x00000006041c7947 */ /* 0x000fea000b800000 */
[----:B------:R-:W-:-:S13]  /*59c0*/  ELECT P6, URZ, PT ;  /* 0x00000000003f782f */ /* 0x000fda00038c0000 */
.L_x_131:
[----:B------:R-:W-:Y:S04]  /*59d0*/  BSSY B0, `(.L_x_117) ;  /* 0x0000022000007945 */ /* 0x000fe80003800000 */
[----:B------:R-:W-:Y:S05]  /*59e0*/  @!P6 BRA `(.L_x_118) ;  /* 0x000000000080e947 */ /* 0x000fea0003800000 */
[----:B------:R-:W-:-:S04]  /*59f0*/  LOP3.LUT R16, R16, 0x2, RZ, 0xfc, !PT ;  /* 0x0000000210107812 */ /* 0x000fc800078efcff */
[----:B------:R-:W-:-:S13]  /*5a00*/  ISETP.NE.AND P0, PT, R16, 0x3, PT ;  /* 0x000000031000780c */ /* 0x000fda0003f05270 */
[----:B------:R-:W-:Y:S05]  /*5a10*/  @!P0 BRA `(.L_x_119) ;  /* 0x0000000000048947 */ /* 0x000fea0003800000 */
[----:B------:R-:W-:Y:S01]  /*5a20*/  BPT.TRAP 0x1 ;  /* 0x000000040000795c */ /* 0x000fe20000300000 */
.L_x_119:
[----:B------:R-:W0:Y:S01]  /*5a30*/  S2R R3, SR_CgaCtaId ;  /* 0x0000000000037919 */ /* 0x000e220000008800 */
[----:B------:R-:W-:-:S04]  /*5a40*/  MOV R2, 0x400 ;  /* 0x0000040000027802 */ /* 0x000fc80000000f00 */
[----:B0-----:R-:W-:Y:S02]  /*5a50*/  LEA R3, R3, R2, 0x18 ;  /* 0x0000000203037211 */ /* 0x001fe400078ec0ff */
[----:B------:R-:W-:-:S03]  /*5a60*/  SHF.L.U32 R2, R0, 0x1f, RZ ;  /* 0x0000001f00027819 */ /* 0x000fc600000006ff */
[----:B------:R-:W-:-:S04]  /*5a70*/  VIADD R3, R3, 0x18 ;  /* 0x0000001803037836 */ /* 0x000fc80000000000 */
[C---:B------:R-:W-:Y:S02]  /*5a80*/  IMAD R7, R8.reuse, 0x8, R3 ;  /* 0x0000000808077824 */ /* 0x040fe400078e0203 */
[----:B------:R-:W-:Y:S02]  /*5a90*/  VIADD R8, R8, 0x1 ;  /* 0x0000000108087836 */ /* 0x000fe40000000000 */
[----:B------:R-:W0:Y:S03]  /*5aa0*/  SYNCS.PHASECHK.TRANS64.TRYWAIT P0, [R7+URZ], R2 ;  /* 0x00000002070075a7 */ /* 0x000e26000800017f */
[----:B------:R-:W-:-:S04]  /*5ab0*/  ISETP.NE.AND P1, PT, R8, 0x3, PT ;  /* 0x000000030800780c */ /* 0x000fc80003f25270 */
[----:B------:R-:W-:Y:S02]  /*5ac0*/  SEL R5, RZ, 0x1, P1 ;  /* 0x00000001ff057807 */ /* 0x000fe40000800000 */
[----:B------:R-:W-:Y:S02]  /*5ad0*/  SEL R8, R8, RZ, P1 ;  /* 0x000000ff08087207 */ /* 0x000fe40000800000 */
[----:B------:R-:W-:-:S03]  /*5ae0*/  LOP3.LUT R5, R0, R5, RZ, 0x3c, !PT ;  /* 0x0000000500057212 */ /* 0x000fc600078e3cff */
[----:B------:R-:W-:Y:S01]  /*5af0*/  IMAD R9, R8, 0x8, R3 ;  /* 0x0000000808097824 */ /* 0x000fe200078e0203 */
[----:B------:R-:W-:Y:S01]  /*5b00*/  SHF.L.U32 R4, R5, 0x1f, RZ ;  /* 0x0000001f05047819 */ /* 0x000fe200000006ff */
[----:B0-----:R-:W-:Y:S06]  /*5b10*/  @!P0 BRA `(.L_x_120) ;  /* 0x0000000000e48947 */ /* 0x001fec0003800000 */
.L_x_132:
[----:B------:R-:W1:Y:S01]  /*5b20*/  SYNCS.PHASECHK.TRANS64.TRYWAIT P0, [R9+URZ], R4 ;  /* 0x00000004090075a7 */ /* 0x000e62000800017f */
[----:B------:R-:W-:-:S05]  /*5b30*/  VIADD R0, R8, 0x1 ;  /* 0x0000000108007836 */ /* 0x000fca0000000000 */
[----:B------:R-:W-:-:S04]  /*5b40*/  ISETP.NE.AND P1, PT, R0, 0x3, PT ;  /* 0x000000030000780c */ /* 0x000fc80003f25270 */
[----:B0-----:R-:W-:Y:S02]  /*5b50*/  SEL R2, RZ, 0x1, P1 ;  /* 0x00000001ff027807 */ /* 0x001fe40000800000 */
[----:B------:R-:W-:Y:S02]  /*5b60*/  SEL R0, R0, RZ, P1 ;  /* 0x000000ff00007207 */ /* 0x000fe40000800000 */
[----:B------:R-:W-:Y:S01]  /*5b70*/  LOP3.LUT R2, R5, R2, RZ, 0x3c, !PT ;  /* 0x0000000205027212 */ /* 0x000fe200078e3cff */
[----:B-1----:R-:W-:Y:S06]  /*5b80*/  @!P0 BRA `(.L_x_121) ;  /* 0x0000000000dc8947 */ /* 0x002fec0003800000 */
.L_x_133:
[----:B------:R-:W-:Y:S01]  /*5b90*/  IMAD R3, R0, 0x8, R3 ;  /* 0x0000000800037824 */ /* 0x000fe200078e0203 */
[----:B------:R-:W-:-:S07]  /*5ba0*/  SHF.L.U32 R0, R2, 0x1f, RZ ;  /* 0x0000001f02007819 */ /* 0x000fce00000006ff */
.L_x_122:
[----:B-1----:R1:W2:Y:S02]  /*5bb0*/  SYNCS.PHASECHK.TRANS64.TRYWAIT P0, [R3+URZ], R0 ;  /* 0x00000000030075a7 */ /* 0x0022a4000800017f */
[----:B--2---:R-:W-:Y:S05]  /*5bc0*/  @!P0 NANOSLEEP.SYNCS 0x989680 ;  /* 0x009896800000895d */ /* 0x004fea0003900000 */
[----:B------:R-:W2:Y:S02]  /*5bd0*/  @!P0 SYNCS.PHASECHK.TRANS64 P0, [R3+URZ], R0 ;  /* 0x00000000030085a7 */ /* 0x000ea4000800007f */
[----:B--2---:R-:W-:Y:S05]  /*5be0*/  @!P0 BRA `(.L_x_122) ;  /* 0xfffffffc00f08947 */ /* 0x004fea000383ffff */
.L_x_118:
[----:B------:R-:W-:Y:S05]  /*5bf0*/  BSYNC B0 ;  /* 0x0000000000007941 */ /* 0x000fea0003800000 */
.L_x_117:
[----:B------:R-:W-:Y:S05]  /*5c00*/  EXIT ;  /* 0x000000000000794d */ /* 0x000fea0003800000 */
.L_x_19:
[----:B-1----:R1:W2:Y:S02]  /*5c10*/  SYNCS.PHASECHK.TRANS64.TRYWAIT P0, [R65+URZ], R0 ;  /* 0x00000000410075a7 */ /* 0x0022a4000800017f */
[----:B--2---:R-:W-:Y:S05]  /*5c20*/  @!P0 NANOSLEEP.SYNCS 0x989680 ;  /* 0x009896800000895d */ /* 0x004fea0003900000 */
[----:B------:R-:W2:Y:S02]  /*5c30*/  @!P0 SYNCS.PHASECHK.TRANS64 P0, [R65+URZ], R0 ;  /* 0x00000000410085a7 */ /* 0x000ea4000800007f */
[----:B--2---:R-:W-:Y:S05]  /*5c40*/  @!P0 BRA `(.L_x_19) ;  /* 0xfffffffc00f08947 */ /* 0x004fea000383ffff */
[----:B------:R-:W-:Y:S05]  /*5c50*/  BRA `(.L_x_123) ;  /* 0xffffffb800b87947 */ /* 0x000fea000383ffff */
.L_x_24:
[----:B--2---:R2:W3:Y:S02]  /*5c60*/  SYNCS.PHASECHK.TRANS64.TRYWAIT P1, [R3+URZ], R0 ;  /* 0x00000000030075a7 */ /* 0x0044e4000802017f */
[----:B---3--:R-:W-:Y:S05]  /*5c70*/  @!P1 NANOSLEEP.SYNCS 0x989680 ;  /* 0x009896800000995d */ /* 0x008fea0003900000 */
[----:B------:R-:W3:Y:S02]  /*5c80*/  @!P1 SYNCS.PHASECHK.TRANS64 P1, [R3+URZ], R0 ;  /* 0x00000000030095a7 */ /* 0x000ee4000802007f */
[----:B---3--:R-:W-:Y:S05]  /*5c90*/  @!P1 BRA `(.L_x_24) ;  /* 0xfffffffc00f09947 */ /* 0x008fea000383ffff */
[----:B------:R-:W-:Y:S05]  /*5ca0*/  BRA `(.L_x_23) ;  /* 0xffffffbc001c7947 */ /* 0x000fea000383ffff */
.L_x_29:
[----:B--2---:R-:W-:-:S04]  /*5cb0*/  IMAD.U32 R5, RZ, RZ, UR4 ;  /* 0x00000004ff057e24 */ /* 0x004fc8000f8e00ff */
[----:B------:R2:W3:Y:S03]  /*5cc0*/  SYNCS.PHASECHK.TRANS64.TRYWAIT P1, [R5+URZ], R4 ;  /* 0x00000004050075a7 */ /* 0x0004e6000802017f */
[----:B---3--:R-:W-:Y:S05]  /*5cd0*/  @!P1 NANOSLEEP.SYNCS 0x989680 ;  /* 0x009896800000995d */ /* 0x008fea0003900000 */
[----:B------:R-:W3:Y:S02]  /*5ce0*/  @!P1 SYNCS.PHASECHK.TRANS64 P1, [R5+URZ], R4 ;  /* 0x00000004050095a7 */ /* 0x000ee4000802007f */
[----:B---3--:R-:W-:Y:S05]  /*5cf0*/  @!P1 BRA `(.L_x_29) ;  /* 0xfffffffc00ec9947 */ /* 0x008fea000383ffff */
[----:B------:R-:W-:Y:S05]  /*5d00*/  BRA `(.L_x_28) ;  /* 0xffffffbc00d47947 */ /* 0x000fea000383ffff */
.L_x_35:
[----:B-1----:R1:W2:Y:S02]  /*5d10*/  SYNCS.PHASECHK.TRANS64.TRYWAIT P0, [R65+URZ+0x10], R0 ;  /* 0x00001000410075a7 */ /* 0x0022a4000800017f */
[----:B--2---:R-:W-:Y:S05]  /*5d20*/  @!P0 NANOSLEEP.SYNCS 0x989680 ;  /* 0x009896800000895d */ /* 0x004fea0003900000 */
[----:B------:R-:W2:Y:S02]  /*5d30*/  @!P0 SYNCS.PHASECHK.TRANS64 P0, [R65+URZ+0x10], R0 ;  /* 0x00001000410085a7 */ /* 0x000ea4000800007f */
[----:B--2---:R-:W-:Y:S05]  /*5d40*/  @!P0 BRA `(.L_x_35) ;  /* 0xfffffffc00f08947 */ /* 0x004fea000383ffff */
[----:B------:R-:W-:Y:S05]  /*5d50*/  BRA `(.L_x_124) ;  /* 0xffffffc400207947 */ /* 0x000fea000383ffff */
.L_x_104:
[----:B------:R-:W-:Y:S01]  /*5d60*/  BSSY B1, `(.L_x_125) ;  /* 0x0000006000017945 */ /* 0x000fe20003800000 */
[----:B------:R-:W-:-:S07]  /*5d70*/  IMAD.MOV.U32 R15, RZ, RZ, -0x1 ;  /* 0xffffffffff0f7424 */ /* 0x000fce00078e00ff */
[----:B-----5:R-:W-:Y:S05]  /*5d80*/  WARPSYNC.COLLECTIVE R15, `(.L_x_126) ;  /* 0x000000000f0c7348 */ /* 0x020fea0003c00000 */
[----:B------:R-:W-:Y:S02]  /*5d90*/  ELECT P6, UR62, PT ;  /* 0x00000000003e782f */ /* 0x000fe400038c0000 */
[----:B------:R-:W-:Y:S01]  /*5da0*/  MOV R14, UR62 ;  /* 0x0000003e000e7c02 */ /* 0x000fe20008000f00 */
[----:B-----5:R-:W-:Y:S10]  /*5db0*/  ENDCOLLECTIVE ;  /* 0x000000000000791b */ /* 0x020ff40003800000 */
.L_x_126:
[----:B------:R-:W-:Y:S05]  /*5dc0*/  BSYNC B1 ;  /* 0x0000000000017941 */ /* 0x000fea0003800000 */
.L_x_125:
[----:B------:R-:W-:Y:S05]  /*5dd0*/  BRA `(.L_x_127) ;  /* 0xfffffff0001c7947 */ /* 0x000fea000383ffff */
.L_x_107:
[----:B0-----:R0:W1:Y:S02]  /*5de0*/  SYNCS.PHASECHK.TRANS64.TRYWAIT P1, [R12+URZ+0x18], R5 ;  /* 0x000018050c0075a7 */ /* 0x001064000802017f */
[----:B-1----:R-:W-:Y:S05]  /*5df0*/  @!P1 NANOSLEEP.SYNCS 0x989680 ;  /* 0x009896800000995d */ /* 0x002fea0003900000 */
[----:B------:R-:W1:Y:S02]  /*5e00*/  @!P1 SYNCS.PHASECHK.TRANS64 P1, [R12+URZ+0x18], R5 ;  /* 0x000018050c0095a7 */ /* 0x000e64000802007f */
[----:B-1----:R-:W-:Y:S05]  /*5e10*/  @!P1 BRA `(.L_x_107) ;  /* 0xfffffffc00f09947 */ /* 0x002fea000383ffff */
[----:B------:R-:W-:Y:S05]  /*5e20*/  BRA `(.L_x_128) ;  /* 0xfffffff000507947 */ /* 0x000fea000383ffff */
.L_x_116:
[----:B------:R-:W-:Y:S01]  /*5e30*/  BSSY B0, `(.L_x_129) ;  /* 0x0000006000007945 */ /* 0x000fe20003800000 */
[----:B------:R-:W-:-:S07]  /*5e40*/  IMAD.MOV.U32 R15, RZ, RZ, -0x1 ;  /* 0xffffffffff0f7424 */ /* 0x000fce00078e00ff */
[----:B-----5:R-:W-:Y:S05]  /*5e50*/  WARPSYNC.COLLECTIVE R15, `(.L_x_130) ;  /* 0x000000000f0c7348 */ /* 0x020fea0003c00000 */
[----:B------:R-:W-:Y:S02]  /*5e60*/  ELECT P6, UR62, PT ;  /* 0x00000000003e782f */ /* 0x000fe400038c0000 */
[----:B------:R-:W-:Y:S01]  /*5e70*/  MOV R14, UR62 ;  /* 0x0000003e000e7c02 */ /* 0x000fe20008000f00 */
[----:B-----5:R-:W-:Y:S10]  /*5e80*/  ENDCOLLECTIVE ;  /* 0x000000000000791b */ /* 0x020ff40003800000 */
.L_x_130:
[----:B------:R-:W-:Y:S05]  /*5e90*/  BSYNC B0 ;  /* 0x0000000000007941 */ /* 0x000fea0003800000 */
.L_x_129:
[----:B------:R-:W-:Y:S05]  /*5ea0*/  BRA `(.L_x_131) ;  /* 0xfffffff800c87947 */ /* 0x000fea000383ffff */
.L_x_120:
[----:B0-----:R0:W1:Y:S02]  /*5eb0*/  SYNCS.PHASECHK.TRANS64.TRYWAIT P0, [R7+URZ], R2 ;  /* 0x00000002070075a7 */ /* 0x001064000800017f */
[----:B-1----:R-:W-:Y:S05]  /*5ec0*/  @!P0 NANOSLEEP.SYNCS 0x989680 ;  /* 0x009896800000895d */ /* 0x002fea0003900000 */
[----:B------:R-:W1:Y:S02]  /*5ed0*/  @!P0 SYNCS.PHASECHK.TRANS64 P0, [R7+URZ], R2 ;  /* 0x00000002070085a7 */ /* 0x000e64000800007f */
[----:B-1----:R-:W-:Y:S05]  /*5ee0*/  @!P0 BRA `(.L_x_120) ;  /* 0xfffffffc00f08947 */ /* 0x002fea000383ffff */
[----:B------:R-:W-:Y:S05]  /*5ef0*/  BRA `(.L_x_132) ;  /* 0xfffffffc00087947 */ /* 0x000fea000383ffff */
.L_x_121:
[----:B0-----:R0:W1:Y:S02]  /*5f00*/  SYNCS.PHASECHK.TRANS64.TRYWAIT P0, [R9+URZ], R4 ;  /* 0x00000004090075a7 */ /* 0x001064000800017f */
[----:B-1----:R-:W-:Y:S05]  /*5f10*/  @!P0 NANOSLEEP.SYNCS 0x989680 ;  /* 0x009896800000895d */ /* 0x002fea0003900000 */
[----:B------:R-:W1:Y:S02]  /*5f20*/  @!P0 SYNCS.PHASECHK.TRANS64 P0, [R9+URZ], R4 ;  /* 0x00000004090085a7 */ /* 0x000e64000800007f */
[----:B-1----:R-:W-:Y:S05]  /*5f30*/  @!P0 BRA `(.L_x_121) ;  /* 0xfffffffc00f08947 */ /* 0x002fea000383ffff */
[----:B------:R-:W-:Y:S05]  /*5f40*/  BRA `(.L_x_133) ;  /* 0xfffffffc00107947 */ /* 0x000fea000383ffff */
.L_x_134:
[----:B------:R-:W-:-:S00]  /*5f50*/  BRA `(.L_x_134) ;  /* 0xfffffffc00fc7947 */ /* 0x000fc0000383ffff */
[----:B------:R-:W-:-:S00]  /*5f60*/  NOP ;  /* 0x0000000000007918 */ /* 0x000fc00000000000 */
        /* <DEDUP_REMOVED lines=9> */
.L_x_135:


//--------------------- .nv.global.init           --------------------------
	.section	.nv.global.init,"aw",@progbits
.nv.global.init:
	.type		$str$22,@object
	.size		$str$22,($str$23 - $str$22)
$str$22:
        /*0000*/ 	.byte	0x6b, 0x5f, 0x74, 0x69, 0x6c, 0x65, 0x5f, 0x63, 0x6f, 0x75, 0x6e, 0x74, 0x20, 0x3e, 0x3d, 0x20
        /*0010*/ 	.byte	0x31, 0x00
	.type		$str$23,@object
	.size		$str$23,(__unnamed_1 - $str$23)
$str$23:
        /*0012*/ 	.byte	0x2f, 0x74, 0x6d, 0x70, 0x2f, 0x63, 0x75, 0x74, 0x6c, 0x61, 0x73, 0x73, 0x5f, 0x73, 0x77, 0x65
        /*0022*/ 	.byte	0x65, 0x70, 0x5f, 0x73, 0x72, 0x63, 0x2f, 0x69, 0x6e, 0x63, 0x6c, 0x75, 0x64, 0x65, 0x2f, 0x63
        /*0032*/ 	.byte	0x75, 0x74, 0x6c, 0x61, 0x73, 0x73, 0x2f, 0x67, 0x65, 0x6d, 0x6d, 0x2f, 0x63, 0x6f, 0x6c, 0x6c
        /*0042*/ 	.byte	0x65, 0x63, 0x74, 0x69, 0x76, 0x65, 0x2f, 0x73, 0x6d, 0x39, 0x30, 0x5f, 0x6d, 0x6d, 0x61, 0x5f
        /*0052*/ 	.byte	0x74, 0x6d, 0x61, 0x5f, 0x67, 0x6d, 0x6d, 0x61, 0x5f, 0x73, 0x73, 0x5f, 0x77, 0x61, 0x72, 0x70
        /*0062*/ 	.byte	0x73, 0x70, 0x65, 0x63, 0x69, 0x61, 0x6c, 0x69, 0x7a, 0x65, 0x64, 0x2e, 0x68, 0x70, 0x70, 0x00
	.type		__unnamed_1,@object
	.size		__unnamed_1,(.L_0 - __unnamed_1)
__unnamed_1:
        /*0072*/ 	.byte	0x76, 0x6f, 0x69, 0x64, 0x20, 0x63, 0x75, 0x74, 0x6c, 0x61, 0x73, 0x73, 0x3a, 0x3a, 0x67, 0x65
        /* <DEDUP_REMOVED lines=180> */
        /*0bc2*/ 	.byte	0x65, 0x6e, 0x74, 0x69, 0x74, 0x79, 0x5d, 0x00
.L_0:


//--------------------- .nv.shared._ZN7cutlass13device_kernelINS_4gemm6kernel13GemmUniversalIN4cute5tupleIJiiiiEEENS1_10collective13CollectiveMmaINS1_34MainloopSm90TmaGmmaWarpSpecializedILi3ENS5_IJNS4_1CILi2EEENSA_ILi1EEESC_EEENS1_32KernelTmaWarpSpecializedPingpongEEENS5_IJNSA_ILi64EEESG_SG_EEENS_10bfloat16_tENS5_IJlSC_lEEESI_SJ_NS4_8TiledMMAINS4_8MMA_AtomIJNS4_4SM904GMMA27MMA_64x64x16_F32BF16BF16_SSILNSN_5MajorE0ELSP_0ELNSN_7ScaleInE1ELSQ_1EEEEEENS4_6LayoutINS5_IJSC_SC_SC_EEENS5_IJNSA_ILi0EEESV_SV_EEEEENS5_IJNS4_10UnderscoreESY_SY_EEEEENS4_13SM90_TMA_LOADENS4_14ComposedLayoutINS4_7SwizzleILi3ELi4ELi3EEENS4_18smem_ptr_flag_bitsILi16EEENST_INS5_IJNSA_ILi8EEESG_EEENS5_IJSG_SC_EEEEEEEvNS4_8identityENS4_23SM90_TMA_LOAD_MULTICASTES1B_vS1C_EENS_8epilogue10collective6detail29Sm90TmaWarpSpecializedAdapterINS1G_15DefaultEpilogueISI_SJ_SJ_NS1F_6thread17LinearCombinationISI_Li1EffLNS1K_9ScaleType4KindE0ELNS_15FloatRoundStyleE2ESI_EENS1_15EpilogueDefaultEEEEEvvEEEEvNT_6ParamsE --------------------------
	.section	.nv.shared._ZN7cutlass13device_kernelINS_4gemm6kernel13GemmUniversalIN4cute5tupleIJiiiiEEENS1_10collective13CollectiveMmaINS1_34MainloopSm90TmaGmmaWarpSpecializedILi3ENS5_IJNS4_1CILi2EEENSA_ILi1EEESC_EEENS1_32KernelTmaWarpSpecializedPingpongEEENS5_IJNSA_ILi64EEESG_SG_EEENS_10bfloat16_tENS5_IJlSC_lEEESI_SJ_NS4_8TiledMMAINS4_8MMA_AtomIJNS4_4SM904GMMA27MMA_64x64x16_F32BF16BF16_SSILNSN_5MajorE0ELSP_0ELNSN_7ScaleInE1ELSQ_1EEEEEENS4_6LayoutINS5_IJSC_SC_SC_EEENS5_IJNSA_ILi0EEESV_SV_EEEEENS5_IJNS4_10UnderscoreESY_SY_EEEEENS4_13SM90_TMA_LOADENS4_14ComposedLayoutINS4_7SwizzleILi3ELi4ELi3EEENS4_18smem_ptr_flag_bitsILi16EEENST_INS5_IJNSA_ILi8EEESG_EEENS5_IJSG_SC_EEEEEEEvNS4_8identityENS4_23SM90_TMA_LOAD_MULTICASTES1B_vS1C_EENS_8epilogue10collective6detail29Sm90TmaWarpSpecializedAdapterINS1G_15DefaultEpilogueISI_SJ_SJ_NS1F_6thread17LinearCombinationISI_Li1EffLNS1K_9ScaleType4KindE0ELNS_15FloatRoundStyleE2ESI_EENS1_15EpilogueDefaultEEEEEvvEEEEvNT_6ParamsE,"aw",@nobits
	.sectionflags	@""
	.align	16
	.zero		1024


//--------------------- .nv.shared.reserved.0     --------------------------
	.section	.nv.shared.reserved.0,"aw",@nobits
	.weak		__nv_reservedSMEM_offset_0_alias
	.size		__nv_reservedSMEM_offset_0_alias, 0, 0
	.other		__nv_reservedSMEM_offset_0_alias,@"STO_CUDA_RESERVED_SHARED STV_DEFAULT"
__nv_reservedSMEM_offset_0_alias:
	.zero		0


//--------------------- .nv.global                --------------------------
	.section	.nv.global,"aw",@nobits
.nv.global:
	.type		_ZN39_INTERNAL_e14af129_4_k_cu_04a678a9_35334cute1_E,@object
	.size		_ZN39_INTERNAL_e14af129_4_k_cu_04a678a9_35334cute1_E,(_ZN39_INTERNAL_e14af129_4_k_cu_04a678a9_35334cuda3std3__45__cpo6cbeginE - _ZN39_INTERNAL_e14af129_4_k_cu_04a678a9_35334cute1_E)
_ZN39_INTERNAL_e14af129_4_k_cu_04a678a9_35334cute1_E:
	.zero		1
	.type		_ZN39_INTERNAL_e14af129_4_k_cu_04a678a9_35334cuda3std3__45__cpo6cbeginE,@object
	.size		_ZN39_INTERNAL_e14af129_4_k_cu_04a678a9_35334cuda3std3__45__cpo6cbeginE,(_ZN39_INTERNAL_e14af129_4_k_cu_04a678a9_35334cuda3std3__48in_placeE - _ZN39_INTERNAL_e14af129_4_k_cu_04a678a9_35334cuda3std3__45__cpo6cbeginE)
_ZN39_INTERNAL_e14af129_4_k_cu_04a678a9_35334cuda3std3__45__cpo6cbeginE:
	.zero		1
	.type		_ZN39_INTERNAL_e14af129_4_k_cu_04a678a9_35334cuda3std3__48in_placeE,@object
	.size		_ZN39_INTERNAL_e14af129_4_k_cu_04a678a9_35334cuda3std3__48in_placeE,(_ZN39_INTERNAL_e14af129_4_k_cu_04a678a9_35334cuda3std6ranges3__45__cpo9iter_moveE - _ZN39_INTERNAL_e14af129_4_k_cu_04a678a9_35334cuda3std3__48in_placeE)
_ZN39_INTERNAL_e14af129_4_k_cu_04a678a9_35334cuda3std3__48in_placeE:
	.zero		1
	.type		_ZN39_INTERNAL_e14af129_4_k_cu_04a678a9_35334cuda3std6ranges3__45__cpo9iter_moveE,@object
	.size		_ZN39_INTERNAL_e14af129_4_k_cu_04a678a9_35334cuda3std6ranges3__45__cpo9iter_moveE,(_ZN39_INTERNAL_e14af129_4_k_cu_04a678a9_35334cuda3std3__45__cpo5beginE - _ZN39_INTERNAL_e14af129_4_k_cu_04a678a9_35334cuda3std6ranges3__45__cpo9iter_moveE)
_ZN39_INTERNAL_e14af129_4_k_cu_04a678a9_35334cuda3std6ranges3__45__cpo9iter_moveE:
	.zero		1
	.type		_ZN39_INTERNAL_e14af129_4_k_cu_04a678a9_35334cuda3std3__45__cpo5beginE,@object
	.size		_ZN39_INTERNAL_e14af129_4_k_cu_04a678a9_35334cuda3std3__45__cpo5beginE,(_ZN39_INTERNAL_e14af129_4_k_cu_04a678a9_35334cuda3std3__441_GLOBAL__N__e14af129_4_k_cu_04a678a9_35336ignoreE - _ZN39_INTERNAL_e14af129_4_k_cu_04a678a9_35334cuda3std3__45__cpo5beginE)
_ZN39_INTERNAL_e14af129_4_k_cu_04a678a9_35334cuda3std3__45__cpo5beginE:
	.zero		1
	.type		_ZN39_INTERNAL_e14af129_4_k_cu_04a678a9_35334cuda3std3__441_GLOBAL__N__e14af129_4_k_cu_04a678a9_35336ignoreE,@object
	.size		_ZN39_INTERNAL_e14af129_4_k_cu_04a678a9_35334cuda3std3__441_GLOBAL__N__e14af129_4_k_cu_04a678a9_35336ignoreE,(_ZN39_INTERNAL_e14af129_4_k_cu_04a678a9_35334cute7productE - _ZN39_INTERNAL_e14af129_4_k_cu_04a678a9_35334cuda3std3__441_GLOBAL__N__e14af129_4_k_cu_04a678a9_35336ignoreE)
_ZN39_INTERNAL_e14af129_4_k_cu_04a678a9_35334cuda3std3__441_GLOBAL__N__e14af129_4_k_cu_04a678a9_35336ignoreE:
	.zero		1
	.type		_ZN39_INTERNAL_e14af129_4_k_cu_04a678a9_35334cute7productE,@object
	.size		_ZN39_INTERNAL_e14af129_4_k_cu_04a678a9_35334cute7productE,(_ZN39_INTERNAL_e14af129_4_k_cu_04a678a9_35334cuda3std3__45__cpo3endE - _ZN39_INTERNAL_e14af129_4_k_cu_04a678a9_35334cute7productE)
_ZN39_INTERNAL_e14af129_4_k_cu_04a678a9_35334cute7productE:
	.zero		1
	.type		_ZN39_INTERNAL_e14af129_4_k_cu_04a678a9_35334cuda3std3__45__cpo3endE,@object
	.size		_ZN39_INTERNAL_e14af129_4_k_cu_04a678a9_35334cuda3std3__45__cpo3endE,(_ZN39_INTERNAL_e14af129_4_k_cu_04a678a9_35334cuda3std3__419piecewise_constructE - _ZN39_INTERNAL_e14af129_4_k_cu_04a678a9_35334cuda3std3__45__cpo3endE)
_ZN39_INTERNAL_e14af129_4_k_cu_04a678a9_35334cuda3std3__45__cpo3endE:
	.zero		1
	.type		_ZN39_INTERNAL_e14af129_4_k_cu_04a678a9_35334cuda3std3__419piecewise_constructE,@object
	.size		_ZN39_INTERNAL_e14af129_4_k_cu_04a678a9_35334cuda3std3__419piecewise_constructE,(_ZN39_INTERNAL_e14af129_4_k_cu_04a678a9_35334cuda3std3__45__cpo4cendE - _ZN39_INTERNAL_e14af129_4_k_cu_04a678a9_35334cuda3std3__419piecewise_constructE)
_ZN39_INTERNAL_e14af129_4_k_cu_04a678a9_35334cuda3std3__419piecewise_constructE:
	.zero		1
	.type		_ZN39_INTERNAL_e14af129_4_k_cu_04a678a9_35334cuda3std3__45__cpo4cendE,@object
	.size		_ZN39_INTERNAL_e14af129_4_k_cu_04a678a9_35334cuda3std3__45__cpo4cendE,(_ZN39_INTERNAL_e14af129_4_k_cu_04a678a9_35334cuda3std6ranges3__45__cpo4swapE - _ZN39_INTERNAL_e14af129_4_k_cu_04a678a9_35334cuda3std3__45__cpo4cendE)
_ZN39_INTERNAL_e14af129_4_k_cu_04a678a9_35334cuda3std3__45__cpo4cendE:
	.zero		1
	.type		_ZN39_INTERNAL_e14af129_4_k_cu_04a678a9_35334cuda3std6ranges3__45__cpo4swapE,@object
	.size		_ZN39_INTERNAL_e14af129_4_k_cu_04a678a9_35334cuda3std6ranges3__45__cpo4swapE,(.L_8 - _ZN39_INTERNAL_e14af129_4_k_cu_04a678a9_35334cuda3std6ranges3__45__cpo4swapE)
_ZN39_INTERNAL_e14af129_4_k_cu_04a678a9_35334cuda3std6ranges3__45__cpo4swapE:
	.zero		1
.L_8:


//--------------------- .nv.constant0._ZN7cutlass13device_kernelINS_4gemm6kernel13GemmUniversalIN4cute5tupleIJiiiiEEENS1_10collective13CollectiveMmaINS1_34MainloopSm90TmaGmmaWarpSpecializedILi3ENS5_IJNS4_1CILi2EEENSA_ILi1EEESC_EEENS1_32KernelTmaWarpSpecializedPingpongEEENS5_IJNSA_ILi64EEESG_SG_EEENS_10bfloat16_tENS5_IJlSC_lEEESI_SJ_NS4_8TiledMMAINS4_8MMA_AtomIJNS4_4SM904GMMA27MMA_64x64x16_F32BF16BF16_SSILNSN_5MajorE0ELSP_0ELNSN_7ScaleInE1ELSQ_1EEEEEENS4_6LayoutINS5_IJSC_SC_SC_EEENS5_IJNSA_ILi0EEESV_SV_EEEEENS5_IJNS4_10UnderscoreESY_SY_EEEEENS4_13SM90_TMA_LOADENS4_14ComposedLayoutINS4_7SwizzleILi3ELi4ELi3EEENS4_18smem_ptr_flag_bitsILi16EEENST_INS5_IJNSA_ILi8EEESG_EEENS5_IJSG_SC_EEEEEEEvNS4_8identityENS4_23SM90_TMA_LOAD_MULTICASTES1B_vS1C_EENS_8epilogue10collective6detail29Sm90TmaWarpSpecializedAdapterINS1G_15DefaultEpilogueISI_SJ_SJ_NS1F_6thread17LinearCombinationISI_Li1EffLNS1K_9ScaleType4KindE0ELNS_15FloatRoundStyleE2ESI_EENS1_15EpilogueDefaultEEEEEvvEEEEvNT_6ParamsE --------------------------
	.section	.nv.constant0._ZN7cutlass13device_kernelINS_4gemm6kernel13GemmUniversalIN4cute5tupleIJiiiiEEENS1_10collective13CollectiveMmaINS1_34MainloopSm90TmaGmmaWarpSpecializedILi3ENS5_IJNS4_1CILi2EEENSA_ILi1EEESC_EEENS1_32KernelTmaWarpSpecializedPingpongEEENS5_IJNSA_ILi64EEESG_SG_EEENS_10bfloat16_tENS5_IJlSC_lEEESI_SJ_NS4_8TiledMMAINS4_8MMA_AtomIJNS4_4SM904GMMA27MMA_64x64x16_F32BF16BF16_SSILNSN_5MajorE0ELSP_0ELNSN_7ScaleInE1ELSQ_1EEEEEENS4_6LayoutINS5_IJSC_SC_SC_EEENS5_IJNSA_ILi0EEESV_SV_EEEEENS5_IJNS4_10UnderscoreESY_SY_EEEEENS4_13SM90_TMA_LOADENS4_14ComposedLayoutINS4_7SwizzleILi3ELi4ELi3EEENS4_18smem_ptr_flag_bitsILi16EEENST_INS5_IJNSA_ILi8EEESG_EEENS5_IJSG_SC_EEEEEEEvNS4_8identityENS4_23SM90_TMA_LOAD_MULTICASTES1B_vS1C_EENS_8epilogue10collective6detail29Sm90TmaWarpSpecializedAdapterINS1G_15DefaultEpilogueISI_SJ_SJ_NS1F_6thread17LinearCombinationISI_Li1EffLNS1K_9ScaleType4KindE0ELNS_15FloatRoundStyleE2ESI_EENS1_15EpilogueDefaultEEEEEvvEEEEvNT_6ParamsE,"a",@progbits
	.sectionflags	@""
	.align	4
.nv.constant0._ZN7cutlass13device_kernelINS_4gemm6kernel13GemmUniversalIN4cute5tupleIJiiiiEEENS1_10collective13CollectiveMmaINS1_34MainloopSm90TmaGmmaWarpSpecializedILi3ENS5_IJNS4_1CILi2EEENSA_ILi1EEESC_EEENS1_32KernelTmaWarpSpecializedPingpongEEENS5_IJNSA_ILi64EEESG_SG_EEENS_10bfloat16_tENS5_IJlSC_lEEESI_SJ_NS4_8TiledMMAINS4_8MMA_AtomIJNS4_4SM904GMMA27MMA_64x64x16_F32BF16BF16_SSILNSN_5MajorE0ELSP_0ELNSN_7ScaleInE1ELSQ_1EEEEEENS4_6LayoutINS5_IJSC_SC_SC_EEENS5_IJNSA_ILi0EEESV_SV_EEEEENS5_IJNS4_10UnderscoreESY_SY_EEEEENS4_13SM90_TMA_LOADENS4_14ComposedLayoutINS4_7SwizzleILi3ELi4ELi3EEENS4_18smem_ptr_flag_bitsILi16EEENST_INS5_IJNSA_ILi8EEESG_EEENS5_IJSG_SC_EEEEEEEvNS4_8identityENS4_23SM90_TMA_LOAD_MULTICASTES1B_vS1C_EENS_8epilogue10collective6detail29Sm90TmaWarpSpecializedAdapterINS1G_15DefaultEpilogueISI_SJ_SJ_NS1F_6thread17LinearCombinationISI_Li1EffLNS1K_9ScaleType4KindE0ELNS_15FloatRoundStyleE2ESI_EENS1_15EpilogueDefaultEEEEEvvEEEEvNT_6ParamsE:
	.zero		1664


//--------------------- SYMBOLS --------------------------

	.type		.nv.reservedSmem.offset0,@object
	.size		.nv.reservedSmem.offset0,0x4
	.type		__assertfail,@function
